def attn_fwd(
    Q,
    K,
    V,
    Out,
    Lse,
    sm_scale,
    stride_qz,
    stride_qh,
    stride_qm,
    stride_qk,
    stride_kz,
    stride_kh,
    stride_kn,
    stride_kk,
    stride_vz,
    stride_vh,
    stride_vn,
    stride_vk,
    stride_oz,
    stride_oh,
    stride_om,
    stride_ok,
    seqlen_q,
    seqlen_k,
    BLOCK_M: tl.constexpr,
    BLOCK_N: tl.constexpr,
    HEAD_DIM: tl.constexpr,
    CAUSAL: tl.constexpr,
):
    start_m = tl.program_id(0)
    off_hz = tl.program_id(1)
    q_off = off_hz * stride_qh
    k_off = off_hz * stride_kh
    v_off = off_hz * stride_vh
    offs_m = start_m * BLOCK_M + tl.arange(0, BLOCK_M)
    offs_d = tl.arange(0, HEAD_DIM)
    offs_n = tl.arange(0, BLOCK_N)
    q_ptrs = Q + q_off + offs_m[:, None] * stride_qm + offs_d[None, :] * stride_qk
    k_ptrs = K + k_off + offs_d[:, None] * stride_kk + offs_n[None, :] * stride_kn
    v_ptrs = V + v_off + offs_n[:, None] * stride_vn + offs_d[None, :] * stride_vk
    m_i = tl.full([BLOCK_M], float("-inf"), dtype=tl.float32)
    l_i = tl.zeros([BLOCK_M], dtype=tl.float32) + 1.0
    acc = tl.zeros([BLOCK_M, HEAD_DIM], dtype=tl.float32)
    q = tl.load(q_ptrs)
    acc, l_i, m_i = _attn_fwd_inner(
        acc,
        l_i,
        m_i,
        q,
        k_ptrs,
        v_ptrs,
        sm_scale,
        stride_kn,
        stride_vn,
        start_m,
        seqlen_k,
        BLOCK_M,
        BLOCK_N,
        HEAD_DIM,
        CAUSAL,
    )
    acc = acc / l_i[:, None]
    lse = m_i + tl.math.log2(l_i) / 1.4426950408889634
    o_ptrs = (
        Out
        + off_hz * stride_oh
        + offs_m[:, None] * stride_om
        + offs_d[None, :] * stride_ok
    )
    tl.store(o_ptrs, acc.to(Out.dtype.element_ty))
    tl.store(Lse + off_hz * seqlen_q + offs_m, lse)

# config = {"BLOCK_M": 128, "BLOCK_N": 64, "HEAD_DIM": 64, "arch": "sm_90", "causal": true, "dtype": "fp16", "num_stages": 2, "num_warps": 8}
# arch = sm_90


// ===== COMPILED SASS (sm_90a) =====

	.target	sm_90a

	.elftype	@"ET_EXEC"


//--------------------- .note.nv.tkinfo           --------------------------
	.section	.note.nv.tkinfo,"",@"SHT_NOTE"
	.sectionflags	@"SHF_NOTE_NV_TKINFO"
	.tkinfo
        /*0018*/ 	.word	0x00000002
        /*0030*/ 	.string	""
        /*0030*/ 	.string	"ptxas"
        /*0030*/ 	.string	"Cuda compilation tools, release 13.0, V13.0.88"
        /*0030*/ 	.string	"Build cuda_13.0.r13.0/compiler.36424714_0"
        /*0030*/ 	.string	"-v  -suppress-debug-info  -lineinfo  -arch sm_90a "



//--------------------- .note.nv.cuinfo           --------------------------
	.section	.note.nv.cuinfo,"",@"SHT_NOTE"
	.sectionflags	@"SHF_NOTE_NV_CUINFO"
        /*0018*/ 	.short	0x0002
        /*001a*/ 	.short	0x005a
        /*001c*/ 	.short	0x0082
	.zero		2


//--------------------- .nv.info                  --------------------------
	.section	.nv.info,"",@"SHT_CUDA_INFO"
	.align	4


	//----- nvinfo : EIATTR_REGCOUNT
	.align		4
        /*0000*/ 	.byte	0x04, 0x2f
        /*0002*/ 	.short	(.L_2 - .L_1)
	.align		4
.L_1:
        /*0004*/ 	.word	index@(attn_fwd)
        /*0008*/ 	.word	0x000000ba


	//----- nvinfo : EIATTR_FRAME_SIZE
	.align		4
.L_2:
        /*000c*/ 	.byte	0x04, 0x11
        /*000e*/ 	.short	(.L_4 - .L_3)
	.align		4
.L_3:
        /*0010*/ 	.word	index@(attn_fwd)
        /*0014*/ 	.word	0x00000000


	//----- nvinfo : EIATTR_MIN_STACK_SIZE
	.align		4
.L_4:
        /*0018*/ 	.byte	0x04, 0x12
        /*001a*/ 	.short	(.L_6 - .L_5)
	.align		4
.L_5:
        /*001c*/ 	.word	index@(attn_fwd)
        /*0020*/ 	.word	0x00000000
.L_6:


//--------------------- .nv.compat                --------------------------
	.section	.nv.compat,"",@"SHT_CUDA_COMPAT_INFO"
	.align	4
        /*0000*/ 	.byte	0x02, 0x09, 0x01, 0x00, 0x02, 0x02, 0x04, 0x00, 0x02, 0x05, 0x05, 0x00, 0x03, 0x07, 0x01, 0x01
        /*0010*/ 	.byte	0x02, 0x03, 0x00, 0x00, 0x02, 0x06, 0x01, 0x00, 0x04, 0x0b, 0x08, 0x00, 0x00, 0x00, 0x00, 0x00
        /*0020*/ 	.byte	0x00, 0x00, 0x00, 0x00


//--------------------- .nv.info.attn_fwd         --------------------------
	.section	.nv.info.attn_fwd,"",@"SHT_CUDA_INFO"
	.sectionflags	@""
	.align	4


	//----- nvinfo : EIATTR_CUDA_API_VERSION
	.align		4
        /*0000*/ 	.byte	0x04, 0x37
        /*0002*/ 	.short	(.L_8 - .L_7)
.L_7:
        /*0004*/ 	.word	0x00000082


	//----- nvinfo : EIATTR_KPARAM_INFO
	.align		4
.L_8:
        /*0008*/ 	.byte	0x04, 0x17
        /*000a*/ 	.short	(.L_10 - .L_9)
.L_9:
        /*000c*/ 	.word	0x00000000
        /*0010*/ 	.short	0x0019
        /*0012*/ 	.short	0x0080
        /*0014*/ 	.byte	0x00, 0xf4, 0x21, 0x00


	//----- nvinfo : EIATTR_KPARAM_INFO
	.align		4
.L_10:
        /*0018*/ 	.byte	0x04, 0x17
        /*001a*/ 	.short	(.L_12 - .L_11)
.L_11:
        /*001c*/ 	.word	0x00000000
        /*0020*/ 	.short	0x0018
        /*0022*/ 	.short	0x0078
        /*0024*/ 	.byte	0x00, 0xf4, 0x21, 0x00


	//----- nvinfo : EIATTR_KPARAM_INFO
	.align		4
.L_12:
        /*0028*/ 	.byte	0x04, 0x17
        /*002a*/ 	.short	(.L_14 - .L_13)
.L_13:
        /*002c*/ 	.word	0x00000000
        /*0030*/ 	.short	0x0017
        /*0032*/ 	.short	0x0070
        /*0034*/ 	.byte	0x00, 0xf0, 0x11, 0x00


	//----- nvinfo : EIATTR_KPARAM_INFO
	.align		4
.L_14:
        /*0038*/ 	.byte	0x04, 0x17
        /*003a*/ 	.short	(.L_16 - .L_15)
.L_15:
        /*003c*/ 	.word	0x00000000
        /*0040*/ 	.short	0x0016
        /*0042*/ 	.short	0x006c
        /*0044*/ 	.byte	0x00, 0xf0, 0x11, 0x00


	//----- nvinfo : EIATTR_KPARAM_INFO
	.align		4
.L_16:
        /*0048*/ 	.byte	0x04, 0x17
        /*004a*/ 	.short	(.L_18 - .L_17)
.L_17:
        /*004c*/ 	.word	0x00000000
        /*0050*/ 	.short	0x0015
        /*0052*/ 	.short	0x0068
        /*0054*/ 	.byte	0x00, 0xf0, 0x11, 0x00


	//----- nvinfo : EIATTR_KPARAM_INFO
	.align		4
.L_18:
        /*0058*/ 	.byte	0x04, 0x17
        /*005a*/ 	.short	(.L_20 - .L_19)
.L_19:
        /*005c*/ 	.word	0x00000000
        /*0060*/ 	.short	0x0014
        /*0062*/ 	.short	0x0064
        /*0064*/ 	.byte	0x00, 0xf0, 0x11, 0x00


	//----- nvinfo : EIATTR_KPARAM_INFO
	.align		4
.L_20:
        /*0068*/ 	.byte	0x04, 0x17
        /*006a*/ 	.short	(.L_22 - .L_21)
.L_21:
        /*006c*/ 	.word	0x00000000
        /*0070*/ 	.short	0x0013
        /*0072*/ 	.short	0x0060
        /*0074*/ 	.byte	0x00, 0xf0, 0x11, 0x00


	//----- nvinfo : EIATTR_KPARAM_INFO
	.align		4
.L_22:
        /*0078*/ 	.byte	0x04, 0x17
        /*007a*/ 	.short	(.L_24 - .L_23)
.L_23:
        /*007c*/ 	.word	0x00000000
        /*0080*/ 	.short	0x0012
        /*0082*/ 	.short	0x005c
        /*0084*/ 	.byte	0x00, 0xf0, 0x11, 0x00


	//----- nvinfo : EIATTR_KPARAM_INFO
	.align		4
.L_24:
        /*0088*/ 	.byte	0x04, 0x17
        /*008a*/ 	.short	(.L_26 - .L_25)
.L_25:
        /*008c*/ 	.word	0x00000000
        /*0090*/ 	.short	0x0011
        /*0092*/ 	.short	0x0058
        /*0094*/ 	.byte	0x00, 0xf0, 0x11, 0x00


	//----- nvinfo : EIATTR_KPARAM_INFO
	.align		4
.L_26:
        /*0098*/ 	.byte	0x04, 0x17
        /*009a*/ 	.short	(.L_28 - .L_27)
.L_27:
        /*009c*/ 	.word	0x00000000
        /*00a0*/ 	.short	0x0010
        /*00a2*/ 	.short	0x0054
        /*00a4*/ 	.byte	0x00, 0xf0, 0x11, 0x00


	//----- nvinfo : EIATTR_KPARAM_INFO
	.align		4
.L_28:
        /*00a8*/ 	.byte	0x04, 0x17
        /*00aa*/ 	.short	(.L_30 - .L_29)
.L_29:
        /*00ac*/ 	.word	0x00000000
        /*00b0*/ 	.short	0x000f
        /*00b2*/ 	.short	0x0050
        /*00b4*/ 	.byte	0x00, 0xf0, 0x11, 0x00


	//----- nvinfo : EIATTR_KPARAM_INFO
	.align		4
.L_30:
        /*00b8*/ 	.byte	0x04, 0x17
        /*00ba*/ 	.short	(.L_32 - .L_31)
.L_31:
        /*00bc*/ 	.word	0x00000000
        /*00c0*/ 	.short	0x000e
        /*00c2*/ 	.short	0x004c
        /*00c4*/ 	.byte	0x00, 0xf0, 0x11, 0x00


	//----- nvinfo : EIATTR_KPARAM_INFO
	.align		4
.L_32:
        /*00c8*/ 	.byte	0x04, 0x17
        /*00ca*/ 	.short	(.L_34 - .L_33)
.L_33:
        /*00cc*/ 	.word	0x00000000
        /*00d0*/ 	.short	0x000d
        /*00d2*/ 	.short	0x0048
        /*00d4*/ 	.byte	0x00, 0xf0, 0x11, 0x00


	//----- nvinfo : EIATTR_KPARAM_INFO
	.align		4
.L_34:
        /*00d8*/ 	.byte	0x04, 0x17
        /*00da*/ 	.short	(.L_36 - .L_35)
.L_35:
        /*00dc*/ 	.word	0x00000000
        /*00e0*/ 	.short	0x000c
        /*00e2*/ 	.short	0x0044
        /*00e4*/ 	.byte	0x00, 0xf0, 0x11, 0x00


	//----- nvinfo : EIATTR_KPARAM_INFO
	.align		4
.L_36:
        /*00e8*/ 	.byte	0x04, 0x17
        /*00ea*/ 	.short	(.L_38 - .L_37)
.L_37:
        /*00ec*/ 	.word	0x00000000
        /*00f0*/ 	.short	0x000b
        /*00f2*/ 	.short	0x0040
        /*00f4*/ 	.byte	0x00, 0xf0, 0x11, 0x00


	//----- nvinfo : EIATTR_KPARAM_INFO
	.align		4
.L_38:
        /*00f8*/ 	.byte	0x04, 0x17
        /*00fa*/ 	.short	(.L_40 - .L_39)
.L_39:
        /*00fc*/ 	.word	0x00000000
        /*0100*/ 	.short	0x000a
        /*0102*/ 	.short	0x003c
        /*0104*/ 	.byte	0x00, 0xf0, 0x11, 0x00


	//----- nvinfo : EIATTR_KPARAM_INFO
	.align		4
.L_40:
        /*0108*/ 	.byte	0x04, 0x17
        /*010a*/ 	.short	(.L_42 - .L_41)
.L_41:
        /*010c*/ 	.word	0x00000000
        /*0110*/ 	.short	0x0009
        /*0112*/ 	.short	0x0038
        /*0114*/ 	.byte	0x00, 0xf0, 0x11, 0x00


	//----- nvinfo : EIATTR_KPARAM_INFO
	.align		4
.L_42:
        /*0118*/ 	.byte	0x04, 0x17
        /*011a*/ 	.short	(.L_44 - .L_43)
.L_43:
        /*011c*/ 	.word	0x00000000
        /*0120*/ 	.short	0x0008
        /*0122*/ 	.short	0x0034
        /*0124*/ 	.byte	0x00, 0xf0, 0x11, 0x00


	//----- nvinfo : EIATTR_KPARAM_INFO
	.align		4
.L_44:
        /*0128*/ 	.byte	0x04, 0x17
        /*012a*/ 	.short	(.L_46 - .L_45)
.L_45:
        /*012c*/ 	.word	0x00000000
        /*0130*/ 	.short	0x0007
        /*0132*/ 	.short	0x0030
        /*0134*/ 	.byte	0x00, 0xf0, 0x11, 0x00


	//----- nvinfo : EIATTR_KPARAM_INFO
	.align		4
.L_46:
        /*0138*/ 	.byte	0x04, 0x17
        /*013a*/ 	.short	(.L_48 - .L_47)
.L_47:
        /*013c*/ 	.word	0x00000000
        /*0140*/ 	.short	0x0006
        /*0142*/ 	.short	0x002c
        /*0144*/ 	.byte	0x00, 0xf0, 0x11, 0x00


	//----- nvinfo : EIATTR_KPARAM_INFO
	.align		4
.L_48:
        /*0148*/ 	.byte	0x04, 0x17
        /*014a*/ 	.short	(.L_50 - .L_49)
.L_49:
        /*014c*/ 	.word	0x00000000
        /*0150*/ 	.short	0x0005
        /*0152*/ 	.short	0x0028
        /*0154*/ 	.byte	0x00, 0xf0, 0x11, 0x00


	//----- nvinfo : EIATTR_KPARAM_INFO
	.align		4
.L_50:
        /*0158*/ 	.byte	0x04, 0x17
        /*015a*/ 	.short	(.L_52 - .L_51)
.L_51:
        /*015c*/ 	.word	0x00000000
        /*0160*/ 	.short	0x0004
        /*0162*/ 	.short	0x0020
        /*0164*/ 	.byte	0x00, 0xf4, 0x21, 0x00


	//----- nvinfo : EIATTR_KPARAM_INFO
	.align		4
.L_52:
        /*0168*/ 	.byte	0x04, 0x17
        /*016a*/ 	.short	(.L_54 - .L_53)
.L_53:
        /*016c*/ 	.word	0x00000000
        /*0170*/ 	.short	0x0003
        /*0172*/ 	.short	0x0018
        /*0174*/ 	.byte	0x00, 0xf4, 0x21, 0x00


	//----- nvinfo : EIATTR_KPARAM_INFO
	.align		4
.L_54:
        /*0178*/ 	.byte	0x04, 0x17
        /*017a*/ 	.short	(.L_56 - .L_55)
.L_55:
        /*017c*/ 	.word	0x00000000
        /*0180*/ 	.short	0x0002
        /*0182*/ 	.short	0x0010
        /*0184*/ 	.byte	0x00, 0xf4, 0x21, 0x00


	//----- nvinfo : EIATTR_KPARAM_INFO
	.align		4
.L_56:
        /*0188*/ 	.byte	0x04, 0x17
        /*018a*/ 	.short	(.L_58 - .L_57)
.L_57:
        /*018c*/ 	.word	0x00000000
        /*0190*/ 	.short	0x0001
        /*0192*/ 	.short	0x0008
        /*0194*/ 	.byte	0x00, 0xf4, 0x21, 0x00


	//----- nvinfo : EIATTR_KPARAM_INFO
	.align		4
.L_58:
        /*0198*/ 	.byte	0x04, 0x17
        /*019a*/ 	.short	(.L_60 - .L_59)
.L_59:
        /*019c*/ 	.word	0x00000000
        /*01a0*/ 	.short	0x0000
        /*01a2*/ 	.short	0x0000
        /*01a4*/ 	.byte	0x00, 0xf4, 0x21, 0x00


	//----- nvinfo : EIATTR_SPARSE_MMA_MASK
	.align		4
.L_60:
        /*01a8*/ 	.byte	0x03, 0x50
        /*01aa*/ 	.short	0x0000


	//----- nvinfo : EIATTR_MAXREG_COUNT
	.align		4
        /*01ac*/ 	.byte	0x03, 0x1b
        /*01ae*/ 	.short	0x00ff


	//----- nvinfo : EIATTR_NUM_BARRIERS
	.align		4
        /*01b0*/ 	.byte	0x02, 0x4c
        /*01b2*/ 	.byte	0x01
	.zero		1


	//----- nvinfo : EIATTR_MERCURY_ISA_VERSION
	.align		4
        /*01b4*/ 	.byte	0x03, 0x5f
        /*01b6*/ 	.short	0x0101


	//----- nvinfo : EIATTR_COOP_GROUP_MASK_REGIDS
	.align		4
        /*01b8*/ 	.byte	0x04, 0x29
        /*01ba*/ 	.short	(.L_62 - .L_61)


	//   ....[0]....
.L_61:
        /*01bc*/ 	.word	0xffffffff


	//   ....[1]....
        /*01c0*/ 	.word	0xffffffff


	//   ....[2]....
        /*01c4*/ 	.word	0xffffffff


	//   ....[3]....
        /*01c8*/ 	.word	0xffffffff


	//   ....[4]....
        /*01cc*/ 	.word	0xffffffff


	//   ....[5]....
        /*01d0*/ 	.word	0xffffffff


	//   ....[6]....
        /*01d4*/ 	.word	0xffffffff


	//   ....[7]....
        /*01d8*/ 	.word	0xffffffff


	//----- nvinfo : EIATTR_COOP_GROUP_INSTR_OFFSETS
	.align		4
.L_62:
        /*01dc*/ 	.byte	0x04, 0x28
        /*01de*/ 	.short	(.L_64 - .L_63)


	//   ....[0]....
.L_63:
        /*01e0*/ 	.word	0x00002760


	//   ....[1]....
        /*01e4*/ 	.word	0x000027c0


	//   ....[2]....
        /*01e8*/ 	.word	0x00002a80


	//   ....[3]....
        /*01ec*/ 	.word	0x00002ac0


	//   ....[4]....
        /*01f0*/ 	.word	0x000036d0


	//   ....[5]....
        /*01f4*/ 	.word	0x000036e0


	//   ....[6]....
        /*01f8*/ 	.word	0x00003730


	//   ....[7]....
        /*01fc*/ 	.word	0x00003750


	//----- nvinfo : EIATTR_EXIT_INSTR_OFFSETS
	.align		4
.L_64:
        /*0200*/ 	.byte	0x04, 0x1c
        /*0202*/ 	.short	(.L_66 - .L_65)


	//   ....[0]....
.L_65:
        /*0204*/ 	.word	0x000051e0


	//   ....[1]....
        /*0208*/ 	.word	0x00005210


	//----- nvinfo : EIATTR_REQNTID
	.align		4
.L_66:
        /*020c*/ 	.byte	0x04, 0x10
        /*020e*/ 	.short	(.L_68 - .L_67)
.L_67:
        /*0210*/ 	.word	0x00000100
        /*0214*/ 	.word	0x00000001
        /*0218*/ 	.word	0x00000001


	//----- nvinfo : EIATTR_CBANK_PARAM_SIZE
	.align		4
.L_68:
        /*021c*/ 	.byte	0x03, 0x19
        /*021e*/ 	.short	0x0088


	//----- nvinfo : EIATTR_PARAM_CBANK
	.align		4
        /*0220*/ 	.byte	0x04, 0x0a
        /*0222*/ 	.short	(.L_70 - .L_69)
	.align		4
.L_69:
        /*0224*/ 	.word	index@(.nv.constant0.attn_fwd)
        /*0228*/ 	.short	0x0210
        /*022a*/ 	.short	0x0088


	//----- nvinfo : EIATTR_SW_WAR
	.align		4
.L_70:
        /*022c*/ 	.byte	0x04, 0x36
        /*022e*/ 	.short	(.L_72 - .L_71)
.L_71:
        /*0230*/ 	.word	0x00000008
.L_72:


//--------------------- .nv.callgraph             --------------------------
	.section	.nv.callgraph,"",@"SHT_CUDA_CALLGRAPH"
	.align	4
	.sectionentsize	8
	.align		4
        /*0000*/ 	.word	0x00000000
	.align		4
        /*0004*/ 	.word	0xffffffff
	.align		4
        /*0008*/ 	.word	0x00000000
	.align		4
        /*000c*/ 	.word	0xfffffffe
	.align		4
        /*0010*/ 	.word	0x00000000
	.align		4
        /*0014*/ 	.word	0xfffffffd
	.align		4
        /*0018*/ 	.word	0x00000000
	.align		4
        /*001c*/ 	.word	0xfffffffc


//--------------------- .nv.constant4             --------------------------
	.section	.nv.constant4,"a",@progbits
	.align	8
	.align		8
.nv.constant4:
        /*0000*/ 	.dword	_$_str


//--------------------- .text.attn_fwd            --------------------------
	.section	.text.attn_fwd,"ax",@progbits
	.align	128
        .global         attn_fwd
        .type           attn_fwd,@function
        .size           attn_fwd,(.L_x_3 - attn_fwd)
        .other          attn_fwd,@"STO_CUDA_ENTRY STV_DEFAULT"
attn_fwd:
.text.attn_fwd:
[----:B------:R-:W-:Y:S01]  /*0000*/  LDC R1, c[0x0][0x28] ;  /* 0x00000a00ff017b82 */ /* 0x000fe20000000800 */
[----:B------:R-:W0:Y:S07]  /*0010*/  S2R R17, SR_CTAID.X ;  /* 0x0000000000117919 */ /* 0x000e2e0000002500 */
[----:B------:R-:W1:Y:S01]  /*0020*/  S2UR UR7, SR_CTAID.Y ;  /* 0x00000000000779c3 */ /* 0x000e620000002600 */
[----:B------:R-:W-:Y:S01]  /*0030*/  ULDC.64 UR4, c[0x0][0x240] ;  /* 0x0000900000047ab9 */ /* 0x000fe20000000a00 */
[----:B------:R-:W-:Y:S01]  /*0040*/  ULDC.64 UR22, c[0x0][0x208] ;  /* 0x0000820000167ab9 */ /* 0x000fe20000000a00 */
[----:B------:R-:W2:Y:S05]  /*0050*/  S2R R136, SR_TID.X ;  /* 0x0000000000887919 */ /* 0x000eaa0000002100 */
[----:B------:R-:W3:Y:S08]  /*0060*/  LDC R50, c[0x0][0x248] ;  /* 0x00009200ff327b82 */ /* 0x000ef00000000800 */
[----:B------:R-:W4:Y:S01]  /*0070*/  LDC.64 R46, c[0x0][0x210] ;  /* 0x00008400ff2e7b82 */ /* 0x000f220000000a00 */
[----:B-1----:R-:W-:-:S04]  /*0080*/  UIMAD UR4, UR7, UR4, URZ ;  /* 0x00000004070472a4 */ /* 0x002fc8000f8e023f */
[----:B------:R-:W-:Y:S01]  /*0090*/  USHF.L.U32 UR6, UR4, 0x1, URZ ;  /* 0x0000000104067899 */ /* 0x000fe2000800063f */
[----:B0-----:R-:W-:Y:S01]  /*00a0*/  IMAD.SHL.U32 R17, R17, 0x80, RZ ;  /* 0x0000008011117824 */ /* 0x001fe200078e00ff */
[----:B--2---:R-:W-:-:S04]  /*00b0*/  SHF.R.U32.HI R137, RZ, 0x7, R136 ;  /* 0x00000007ff897819 */ /* 0x004fc80000011688 */
[----:B------:R-:W-:Y:S02]  /*00c0*/  LOP3.LUT R0, R17, 0x7f, R136, 0xf8, !PT ;  /* 0x0000007f11007812 */ /* 0x000fe400078ef888 */
[----:B------:R-:W-:-:S03]  /*00d0*/  SGXT.U32 R137, R137, 0x1 ;  /* 0x000000018989781a */ /* 0x000fc60000000000 */
[----:B------:R-:W-:Y:S01]  /*00e0*/  IMAD R2, R0, UR5, RZ ;  /* 0x0000000500027c24 */ /* 0x000fe2000f8e02ff */
[----:B------:R-:W-:Y:S01]  /*00f0*/  UIMAD.WIDE UR4, UR4, 0x2, URZ ;  /* 0x00000002040478a5 */ /* 0x000fe2000f8e023f */
[----:B---3--:R-:W-:Y:S02]  /*0100*/  IMAD R5, R137, R50, RZ ;  /* 0x0000003289057224 */ /* 0x008fe400078e02ff */
[----:B------:R-:W-:Y:S02]  /*0110*/  IMAD.SHL.U32 R3, R2, 0x2, RZ ;  /* 0x0000000202037824 */ /* 0x000fe400078e00ff */
[----:B------:R-:W-:Y:S02]  /*0120*/  IMAD R7, R50, 0x2, R5 ;  /* 0x0000000232077824 */ /* 0x000fe400078e0205 */
[----:B------:R-:W-:Y:S01]  /*0130*/  IMAD.HI R2, R2, 0x2, RZ ;  /* 0x0000000202027827 */ /* 0x000fe200078e02ff */
[----:B----4-:R-:W-:-:S03]  /*0140*/  IADD3 R46, P0, P1, R3, UR6, R46 ;  /* 0x00000006032e7c10 */ /* 0x010fc6000f91e02e */
[----:B------:R-:W-:Y:S01]  /*0150*/  IMAD R8, R50, 0x2, R7 ;  /* 0x0000000232087824 */ /* 0x000fe200078e0207 */
[----:B------:R-:W-:Y:S02]  /*0160*/  IADD3.X R48, R2, UR5, R47, P0, P1 ;  /* 0x0000000502307c10 */ /* 0x000fe400087e242f */
[-C--:B------:R-:W-:Y:S01]  /*0170*/  LEA R2, P0, R5, R46.reuse, 0x1 ;  /* 0x0000002e05027211 */ /* 0x080fe200078008ff */
[C---:B------:R-:W-:Y:S01]  /*0180*/  IMAD R9, R50.reuse, 0x2, R8 ;  /* 0x0000000232097824 */ /* 0x040fe200078e0208 */
[----:B------:R-:W-:Y:S02]  /*0190*/  LEA R4, P1, R7, R46, 0x1 ;  /* 0x0000002e07047211 */ /* 0x000fe400078208ff */
[----:B------:R-:W-:Y:S01]  /*01a0*/  LEA.HI.X.SX32 R3, R5, R48, 0x1, P0 ;  /* 0x0000003005037211 */ /* 0x000fe200000f0eff */
[----:B------:R-:W-:Y:S01]  /*01b0*/  IMAD R11, R50, 0x2, R9 ;  /* 0x00000002320b7824 */ /* 0x000fe200078e0209 */
[----:B------:R-:W-:Y:S02]  /*01c0*/  LEA R6, P0, R8, R46, 0x1 ;  /* 0x0000002e08067211 */ /* 0x000fe400078008ff */
[-C--:B------:R-:W-:Y:S01]  /*01d0*/  LEA.HI.X.SX32 R5, R7, R48.reuse, 0x1, P1 ;  /* 0x0000003007057211 */ /* 0x080fe200008f0eff */
[----:B------:R-:W-:Y:S01]  /*01e0*/  IMAD R13, R50, 0x2, R11 ;  /* 0x00000002320d7824 */ /* 0x000fe200078e020b */
[----:B------:R0:W2:Y:S01]  /*01f0*/  LDG.E.U16 R21, desc[UR22][R2.64] ;  /* 0x0000001602157981 */ /* 0x0000a2000c1e1500 */
[----:B------:R-:W-:-:S02]  /*0200*/  LEA.HI.X.SX32 R7, R8, R48, 0x1, P0 ;  /* 0x0000003008077211 */ /* 0x000fc400000f0eff */
[-C--:B------:R-:W-:Y:S01]  /*0210*/  LEA R8, P0, R9, R46.reuse, 0x1 ;  /* 0x0000002e09087211 */ /* 0x080fe200078008ff */
[----:B------:R1:W3:Y:S01]  /*0220*/  LDG.E.U16 R22, desc[UR22][R4.64] ;  /* 0x0000001604167981 */ /* 0x0002e2000c1e1500 */
[----:B------:R-:W-:Y:S02]  /*0230*/  LEA R10, P1, R11, R46, 0x1 ;  /* 0x0000002e0b0a7211 */ /* 0x000fe400078208ff */
[----:B------:R-:W-:Y:S01]  /*0240*/  LEA.HI.X.SX32 R9, R9, R48, 0x1, P0 ;  /* 0x0000003009097211 */ /* 0x000fe200000f0eff */
[----:B------:R4:W5:Y:S01]  /*0250*/  LDG.E.U16 R23, desc[UR22][R6.64] ;  /* 0x0000001606177981 */ /* 0x000962000c1e1500 */
[----:B------:R-:W-:Y:S01]  /*0260*/  LEA R12, P0, R13, R46, 0x1 ;  /* 0x0000002e0d0c7211 */ /* 0x000fe200078008ff */
[C---:B0-----:R-:W-:Y:S01]  /*0270*/  IMAD R3, R50.reuse, 0x2, R13 ;  /* 0x0000000232037824 */ /* 0x041fe200078e020d */
[-C--:B------:R-:W-:Y:S01]  /*0280*/  LEA.HI.X.SX32 R11, R11, R48.reuse, 0x1, P1 ;  /* 0x000000300b0b7211 */ /* 0x080fe200008f0eff */
[----:B------:R-:W5:Y:S01]  /*0290*/  LDG.E.U16 R24, desc[UR22][R8.64] ;  /* 0x0000001608187981 */ /* 0x000f62000c1e1500 */
[----:B------:R-:W-:Y:S01]  /*02a0*/  LEA.HI.X.SX32 R13, R13, R48, 0x1, P0 ;  /* 0x000000300d0d7211 */ /* 0x000fe200000f0eff */
[C---:B-1----:R-:W-:Y:S01]  /*02b0*/  IMAD R5, R50.reuse, 0x2, R3 ;  /* 0x0000000232057824 */ /* 0x042fe200078e0203 */
[C---:B------:R-:W-:Y:S01]  /*02c0*/  LEA R2, P0, R3.reuse, R46, 0x1 ;  /* 0x0000002e03027211 */ /* 0x040fe200078008ff */
[----:B------:R0:W3:Y:S02]  /*02d0*/  LDG.E.U16 R25, desc[UR22][R10.64] ;  /* 0x000000160a197981 */ /* 0x0000e4000c1e1500 */
[C---:B------:R-:W-:Y:S01]  /*02e0*/  IMAD R14, R50.reuse, 0x2, R5 ;  /* 0x00000002320e7824 */ /* 0x040fe200078e0205 */
[----:B------:R-:W-:Y:S01]  /*02f0*/  LEA.HI.X.SX32 R3, R3, R48, 0x1, P0 ;  /* 0x0000003003037211 */ /* 0x000fe200000f0eff */
[----:B------:R1:W5:Y:S01]  /*0300*/  LDG.E.U16 R26, desc[UR22][R12.64] ;  /* 0x000000160c1a7981 */ /* 0x000362000c1e1500 */
[CC--:B------:R-:W-:Y:S01]  /*0310*/  LEA R4, P0, R5.reuse, R46.reuse, 0x1 ;  /* 0x0000002e05047211 */ /* 0x0c0fe200078008ff */
[----:B------:R-:W-:Y:S01]  /*0320*/  IMAD R15, R50, 0x2, R14 ;  /* 0x00000002320f7824 */ /* 0x000fe200078e020e */
[----:B----4-:R-:W-:Y:S01]  /*0330*/  LEA R6, P1, R14, R46, 0x1 ;  /* 0x0000002e0e067211 */ /* 0x010fe200078208ff */
[----:B------:R-:W4:Y:S01]  /*0340*/  LDG.E.U16 R27, desc[UR22][R2.64] ;  /* 0x00000016021b7981 */ /* 0x000f22000c1e1500 */
[-C--:B------:R-:W-:Y:S01]  /*0350*/  LEA.HI.X.SX32 R5, R5, R48.reuse, 0x1, P0 ;  /* 0x0000003005057211 */ /* 0x080fe200000f0eff */
[----:B0-----:R-:W-:Y:S01]  /*0360*/  IMAD R11, R50, 0x2, R15 ;  /* 0x00000002320b7824 */ /* 0x001fe200078e020f */
[----:B------:R-:W-:-:S03]  /*0370*/  LEA.HI.X.SX32 R7, R14, R48, 0x1, P1 ;  /* 0x000000300e077211 */ /* 0x000fc600008f0eff */
[C---:B-1----:R-:W-:Y:S01]  /*0380*/  IMAD R13, R50.reuse, 0x2, R11 ;  /* 0x00000002320d7824 */ /* 0x042fe200078e020b */
[C---:B------:R-:W-:Y:S01]  /*0390*/  LEA R8, P0, R15.reuse, R46, 0x1 ;  /* 0x0000002e0f087211 */ /* 0x040fe200078008ff */
[----:B------:R0:W5:Y:S02]  /*03a0*/  LDG.E.U16 R29, desc[UR22][R6.64] ;  /* 0x00000016061d7981 */ /* 0x000164000c1e1500 */
[C---:B------:R-:W-:Y:S01]  /*03b0*/  IMAD R14, R50.reuse, 0x2, R13 ;  /* 0x00000002320e7824 */ /* 0x040fe200078e020d */
[----:B------:R-:W-:Y:S01]  /*03c0*/  LEA.HI.X.SX32 R9, R15, R48, 0x1, P0 ;  /* 0x000000300f097211 */ /* 0x000fe200000f0eff */
[----:B------:R-:W4:Y:S01]  /*03d0*/  LDG.E.U16 R28, desc[UR22][R4.64] ;  /* 0x00000016041c7981 */ /* 0x000f22000c1e1500 */
[CC--:B------:R-:W-:Y:S01]  /*03e0*/  LEA R10, P0, R11.reuse, R46.reuse, 0x1 ;  /* 0x0000002e0b0a7211 */ /* 0x0c0fe200078008ff */
[----:B------:R-:W-:Y:S01]  /*03f0*/  IMAD R15, R50, 0x2, R14 ;  /* 0x00000002320f7824 */ /* 0x000fe200078e020e */
[----:B------:R-:W-:Y:S01]  /*0400*/  LEA R12, P1, R14, R46, 0x1 ;  /* 0x0000002e0e0c7211 */ /* 0x000fe200078208ff */
[----:B------:R1:W4:Y:S01]  /*0410*/  LDG.E.U16 R30, desc[UR22][R8.64] ;  /* 0x00000016081e7981 */ /* 0x000322000c1e1500 */
[----:B------:R-:W-:Y:S01]  /*0420*/  LEA.HI.X.SX32 R11, R11, R48, 0x1, P0 ;  /* 0x000000300b0b7211 */ /* 0x000fe200000f0eff */
[----:B0-----:R-:W-:Y:S01]  /*0430*/  IMAD R7, R50, 0x2, R15 ;  /* 0x0000000232077824 */ /* 0x001fe200078e020f */
[----:B------:R-:W-:-:S03]  /*0440*/  LEA R2, P0, R13, R46, 0x1 ;  /* 0x0000002e0d027211 */ /* 0x000fc600078008ff */
[----:B------:R0:W4:Y:S01]  /*0450*/  LDG.E.U16 R31, desc[UR22][R10.64] ;  /* 0x000000160a1f7981 */ /* 0x000122000c1e1500 */
[-C--:B------:R-:W-:Y:S01]  /*0460*/  LEA.HI.X.SX32 R3, R13, R48.reuse, 0x1, P0 ;  /* 0x000000300d037211 */ /* 0x080fe200000f0eff */
[----:B-1----:R-:W-:Y:S01]  /*0470*/  IMAD R9, R50, 0x2, R7 ;  /* 0x0000000232097824 */ /* 0x002fe200078e0207 */
[----:B------:R-:W-:-:S03]  /*0480*/  LEA.HI.X.SX32 R13, R14, R48, 0x1, P1 ;  /* 0x000000300e0d7211 */ /* 0x000fc600008f0eff */
[----:B------:R-:W4:Y:S01]  /*0490*/  LDG.E.U16 R32, desc[UR22][R2.64] ;  /* 0x0000001602207981 */ /* 0x000f22000c1e1500 */
[C---:B------:R-:W-:Y:S01]  /*04a0*/  LEA R4, P0, R15.reuse, R46, 0x1 ;  /* 0x0000002e0f047211 */ /* 0x040fe200078008ff */
[C---:B------:R-:W-:Y:S02]  /*04b0*/  IMAD R14, R50.reuse, 0x2, R9 ;  /* 0x00000002320e7824 */ /* 0x040fe400078e0209 */
[----:B------:R1:W4:Y:S01]  /*04c0*/  LDG.E.U16 R33, desc[UR22][R12.64] ;  /* 0x000000160c217981 */ /* 0x000322000c1e1500 */
[----:B------:R-:W-:Y:S01]  /*04d0*/  LEA.HI.X.SX32 R5, R15, R48, 0x1, P0 ;  /* 0x000000300f057211 */ /* 0x000fe200000f0eff */
[----:B------:R-:W-:Y:S01]  /*04e0*/  IMAD R15, R50, 0x2, R14 ;  /* 0x00000002320f7824 */ /* 0x000fe200078e020e */
[----:B------:R-:W-:-:S03]  /*04f0*/  LEA R6, P0, R7, R46, 0x1 ;  /* 0x0000002e07067211 */ /* 0x000fc600078008ff */
[C---:B------:R-:W-:Y:S01]  /*0500*/  IMAD R16, R50.reuse, 0x2, R15 ;  /* 0x0000000232107824 */ /* 0x040fe200078e020f */
[----:B------:R-:W-:Y:S01]  /*0510*/  LEA.HI.X.SX32 R7, R7, R48, 0x1, P0 ;  /* 0x0000003007077211 */ /* 0x000fe200000f0eff */
[----:B------:R1:W4:Y:S01]  /*0520*/  LDG.E.U16 R34, desc[UR22][R4.64] ;  /* 0x0000001604227981 */ /* 0x000322000c1e1500 */
[CC--:B------:R-:W-:Y:S01]  /*0530*/  LEA R8, P0, R9.reuse, R46.reuse, 0x1 ;  /* 0x0000002e09087211 */ /* 0x0c0fe200078008ff */
[----:B------:R-:W-:Y:S01]  /*0540*/  IMAD R18, R50, 0x2, R16 ;  /* 0x0000000232127824 */ /* 0x000fe200078e0210 */
[----:B0-----:R-:W-:Y:S01]  /*0550*/  LEA R10, P1, R14, R46, 0x1 ;  /* 0x0000002e0e0a7211 */ /* 0x001fe200078208ff */
[----:B------:R0:W4:Y:S01]  /*0560*/  LDG.E.U16 R35, desc[UR22][R6.64] ;  /* 0x0000001606237981 */ /* 0x000122000c1e1500 */
[----:B------:R-:W-:Y:S01]  /*0570*/  LEA.HI.X.SX32 R9, R9, R48, 0x1, P0 ;  /* 0x0000003009097211 */ /* 0x000fe200000f0eff */
[----:B-1----:R-:W-:Y:S01]  /*0580*/  IMAD R13, R50, 0x2, R18 ;  /* 0x00000002320d7824 */ /* 0x002fe200078e0212 */
[C---:B------:R-:W-:Y:S02]  /*0590*/  LEA R2, P0, R15.reuse, R46, 0x1 ;  /* 0x0000002e0f027211 */ /* 0x040fe400078008ff */
[-C--:B------:R-:W-:Y:S01]  /*05a0*/  LEA.HI.X.SX32 R11, R14, R48.reuse, 0x1, P1 ;  /* 0x000000300e0b7211 */ /* 0x080fe200008f0eff */
[----:B------:R-:W-:Y:S01]  /*05b0*/  IMAD R14, R50, 0x2, R13 ;  /* 0x00000002320e7824 */ /* 0x000fe200078e020d */
[----:B------:R-:W-:Y:S01]  /*05c0*/  LEA.HI.X.SX32 R3, R15, R48, 0x1, P0 ;  /* 0x000000300f037211 */ /* 0x000fe200000f0eff */
[----:B------:R-:W4:Y:S01]  /*05d0*/  LDG.E.U16 R36, desc[UR22][R8.64] ;  /* 0x0000001608247981 */ /* 0x000f22000c1e1500 */
[----:B------:R-:W-:Y:S01]  /*05e0*/  LEA R4, P0, R16, R46, 0x1 ;  /* 0x0000002e10047211 */ /* 0x000fe200078008ff */
[----:B------:R-:W-:-:S02]  /*05f0*/  IMAD R15, R50, 0x2, R14 ;  /* 0x00000002320f7824 */ /* 0x000fc400078e020e */
[----:B------:R1:W4:Y:S01]  /*0600*/  LDG.E.U16 R37, desc[UR22][R10.64] ;  /* 0x000000160a257981 */ /* 0x000322000c1e1500 */
[----:B------:R-:W-:Y:S01]  /*0610*/  LEA.HI.X.SX32 R5, R16, R48, 0x1, P0 ;  /* 0x0000003010057211 */ /* 0x000fe200000f0eff */
[----:B------:R-:W-:Y:S01]  /*0620*/  IMAD R16, R50, 0x2, R15 ;  /* 0x0000000232107824 */ /* 0x000fe200078e020f */
[C---:B0-----:R-:W-:Y:S01]  /*0630*/  LEA R6, P0, R14.reuse, R46, 0x1 ;  /* 0x0000002e0e067211 */ /* 0x041fe200078008ff */
[----:B------:R0:W4:Y:S03]  /*0640*/  LDG.E.U16 R38, desc[UR22][R2.64] ;  /* 0x0000001602267981 */ /* 0x000126000c1e1500 */
[----:B------:R-:W-:Y:S01]  /*0650*/  LEA.HI.X.SX32 R7, R14, R48, 0x1, P0 ;  /* 0x000000300e077211 */ /* 0x000fe200000f0eff */
[----:B------:R0:W4:Y:S01]  /*0660*/  LDG.E.U16 R39, desc[UR22][R4.64] ;  /* 0x0000001604277981 */ /* 0x000122000c1e1500 */
[----:B-1----:R-:W-:Y:S01]  /*0670*/  IMAD R11, R50, 0x2, R16 ;  /* 0x00000002320b7824 */ /* 0x002fe200078e0210 */
[----:B------:R-:W-:-:S02]  /*0680*/  LEA R12, P1, R13, R46, 0x1 ;  /* 0x0000002e0d0c7211 */ /* 0x000fc400078208ff */
[----:B------:R-:W4:Y:S01]  /*0690*/  LDG.E.U16 R41, desc[UR22][R6.64] ;  /* 0x0000001606297981 */ /* 0x000f22000c1e1500 */
[----:B------:R-:W-:Y:S01]  /*06a0*/  IMAD R14, R50, 0x2, R11 ;  /* 0x00000002320e7824 */ /* 0x000fe200078e020b */
[----:B------:R-:W-:-:S03]  /*06b0*/  LEA R8, P0, R15, R46, 0x1 ;  /* 0x0000002e0f087211 */ /* 0x000fc600078008ff */
[----:B0-----:R-:W-:Y:S01]  /*06c0*/  IMAD R2, R50, 0x2, R14 ;  /* 0x0000000232027824 */ /* 0x001fe200078e020e */
[----:B------:R-:W-:-:S03]  /*06d0*/  LEA.HI.X.SX32 R13, R13, R48, 0x1, P1 ;  /* 0x000000300d0d7211 */ /* 0x000fc600008f0eff */
[C---:B------:R-:W-:Y:S01]  /*06e0*/  IMAD R19, R50.reuse, 0x2, R2 ;  /* 0x0000000232137824 */ /* 0x040fe200078e0202 */
[----:B------:R-:W-:Y:S01]  /*06f0*/  LEA.HI.X.SX32 R9, R15, R48, 0x1, P0 ;  /* 0x000000300f097211 */ /* 0x000fe200000f0eff */
[----:B------:R0:W4:Y:S01]  /*0700*/  LDG.E.U16 R40, desc[UR22][R12.64] ;  /* 0x000000160c287981 */ /* 0x000122000c1e1500 */
[CC--:B------:R-:W-:Y:S01]  /*0710*/  LEA R10, P1, R11.reuse, R46.reuse, 0x1 ;  /* 0x0000002e0b0a7211 */ /* 0x0c0fe200078208ff */
[----:B------:R-:W-:Y:S01]  /*0720*/  IMAD R3, R50, 0x2, R19 ;  /* 0x0000000232037824 */ /* 0x000fe200078e0213 */
[C---:B------:R-:W-:Y:S01]  /*0730*/  LEA R4, P0, R14.reuse, R46, 0x1 ;  /* 0x0000002e0e047211 */ /* 0x040fe200078008ff */
[----:B------:R1:W4:Y:S01]  /*0740*/  LDG.E.U16 R42, desc[UR22][R8.64] ;  /* 0x00000016082a7981 */ /* 0x000322000c1e1500 */
[-C--:B------:R-:W-:Y:S02]  /*0750*/  LEA.HI.X.SX32 R11, R11, R48.reuse, 0x1, P1 ;  /* 0x000000300b0b7211 */ /* 0x080fe400008f0eff */
[----:B------:R-:W-:Y:S01]  /*0760*/  LEA.HI.X.SX32 R5, R14, R48, 0x1, P0 ;  /* 0x000000300e057211 */ /* 0x000fe200000f0eff */
[----:B------:R-:W-:Y:S01]  /*0770*/  IMAD R20, R50, 0x2, R3 ;  /* 0x0000000232147824 */ /* 0x000fe200078e0203 */
[-C--:B------:R-:W-:Y:S01]  /*0780*/  LEA R14, P1, R3, R46.reuse, 0x1 ;  /* 0x0000002e030e7211 */ /* 0x080fe200078208ff */
[----:B------:R1:W4:Y:S01]  /*0790*/  LDG.E.U16 R43, desc[UR22][R10.64] ;  /* 0x000000160a2b7981 */ /* 0x000322000c1e1500 */
[----:B0-----:R-:W-:-:S02]  /*07a0*/  LEA R12, P0, R2, R46, 0x1 ;  /* 0x0000002e020c7211 */ /* 0x001fc400078008ff */
[-C--:B------:R-:W-:Y:S01]  /*07b0*/  LEA.HI.X.SX32 R15, R3, R48.reuse, 0x1, P1 ;  /* 0x00000030030f7211 */ /* 0x080fe200008f0eff */
[----:B------:R-:W-:Y:S01]  /*07c0*/  IMAD R3, R50, 0x2, R20 ;  /* 0x0000000232037824 */ /* 0x000fe200078e0214 */
[----:B------:R-:W-:Y:S01]  /*07d0*/  LEA.HI.X.SX32 R13, R2, R48, 0x1, P0 ;  /* 0x00000030020d7211 */ /* 0x000fe200000f0eff */
[----:B------:R0:W4:Y:S01]  /*07e0*/  LDG.E.U16 R44, desc[UR22][R4.64] ;  /* 0x00000016042c7981 */ /* 0x000122000c1e1500 */
[CC--:B-1----:R-:W-:Y:S02]  /*07f0*/  LEA R8, P0, R20.reuse, R46.reuse, 0x1 ;  /* 0x0000002e14087211 */ /* 0x0c2fe400078008ff */
[C---:B------:R-:W-:Y:S01]  /*0800*/  LEA R10, P1, R3.reuse, R46, 0x1 ;  /* 0x0000002e030a7211 */ /* 0x040fe200078208ff */
[----:B------:R1:W4:Y:S01]  /*0810*/  LDG.E.U16 R45, desc[UR22][R14.64] ;  /* 0x000000160e2d7981 */ /* 0x000322000c1e1500 */
[----:B------:R-:W-:Y:S02]  /*0820*/  LEA.HI.X.SX32 R9, R20, R48, 0x1, P0 ;  /* 0x0000003014097211 */ /* 0x000fe400000f0eff */
[----:B------:R-:W-:Y:S01]  /*0830*/  LEA R2, P0, R18, R46, 0x1 ;  /* 0x0000002e12027211 */ /* 0x000fe200078008ff */
[----:B------:R-:W-:Y:S01]  /*0840*/  IMAD R20, R50, 0x2, R3 ;  /* 0x0000000232147824 */ /* 0x000fe200078e0203 */
[-C--:B------:R-:W-:Y:S01]  /*0850*/  LEA.HI.X.SX32 R11, R3, R48.reuse, 0x1, P1 ;  /* 0x00000030030b7211 */ /* 0x080fe200008f0eff */
[----:B------:R-:W4:Y:S01]  /*0860*/  LDG.E.U16 R12, desc[UR22][R12.64] ;  /* 0x000000160c0c7981 */ /* 0x000f22000c1e1500 */
[----:B------:R-:W-:-:S02]  /*0870*/  LEA.HI.X.SX32 R3, R18, R48, 0x1, P0 ;  /* 0x0000003012037211 */ /* 0x000fc400000f0eff */
[CC--:B0-----:R-:W-:Y:S01]  /*0880*/  LEA R4, P0, R16.reuse, R46.reuse, 0x1 ;  /* 0x0000002e10047211 */ /* 0x0c1fe200078008ff */
[----:B------:R-:W4:Y:S01]  /*0890*/  LDG.E.U16 R9, desc[UR22][R8.64] ;  /* 0x0000001608097981 */ /* 0x000f22000c1e1500 */
[C---:B------:R-:W-:Y:S02]  /*08a0*/  LEA R6, P1, R19.reuse, R46, 0x1 ;  /* 0x0000002e13067211 */ /* 0x040fe400078208ff */
[----:B------:R-:W-:Y:S01]  /*08b0*/  LEA.HI.X.SX32 R5, R16, R48, 0x1, P0 ;  /* 0x0000003010057211 */ /* 0x000fe200000f0eff */
[----:B------:R0:W4:Y:S01]  /*08c0*/  LDG.E.U16 R11, desc[UR22][R10.64] ;  /* 0x000000160a0b7981 */ /* 0x000122000c1e1500 */
[C---:B-1----:R-:W-:Y:S02]  /*08d0*/  LEA R14, P0, R20.reuse, R46, 0x1 ;  /* 0x0000002e140e7211 */ /* 0x042fe400078008ff */
[-C--:B------:R-:W-:Y:S01]  /*08e0*/  LEA.HI.X.SX32 R7, R19, R48.reuse, 0x1, P1 ;  /* 0x0000003013077211 */ /* 0x080fe200008f0eff */
[----:B------:R1:W4:Y:S01]  /*08f0*/  LDG.E.U16 R2, desc[UR22][R2.64] ;  /* 0x0000001602027981 */ /* 0x000322000c1e1500 */
[----:B------:R-:W-:-:S03]  /*0900*/  LEA.HI.X.SX32 R15, R20, R48, 0x1, P0 ;  /* 0x00000030140f7211 */ /* 0x000fc600000f0eff */
[----:B------:R1:W4:Y:S04]  /*0910*/  LDG.E.U16 R4, desc[UR22][R4.64] ;  /* 0x0000001604047981 */ /* 0x000328000c1e1500 */
[----:B------:R-:W4:Y:S04]  /*0920*/  LDG.E.U16 R6, desc[UR22][R6.64] ;  /* 0x0000001606067981 */ /* 0x000f28000c1e1500 */
[----:B------:R-:W4:Y:S01]  /*0930*/  LDG.E.U16 R14, desc[UR22][R14.64] ;  /* 0x000000160e0e7981 */ /* 0x000f22000c1e1500 */
[----:B------:R-:W1:Y:S01]  /*0940*/  S2UR UR4, SR_CgaCtaId ;  /* 0x00000000000479c3 */ /* 0x000e620000008800 */
[----:B0-----:R-:W-:-:S02]  /*0950*/  LOP3.LUT R10, R136, 0x3f, RZ, 0xc0, !PT ;  /* 0x0000003f880a7812 */ /* 0x001fc400078ec0ff */
[----:B------:R-:W-:-:S03]  /*0960*/  SHF.R.S32.HI R8, RZ, 0x7, R136 ;  /* 0x00000007ff087819 */ /* 0x000fc60000011488 */
[----:B------:R-:W-:Y:S01]  /*0970*/  IMAD.SHL.U32 R13, R10, 0x2, RZ ;  /* 0x000000020a0d7824 */ /* 0x000fe200078e00ff */
[----:B------:R-:W-:Y:S01]  /*0980*/  SGXT R8, R8, 0x1 ;  /* 0x000000010808781a */ /* 0x000fe20000000200 */
[----:B------:R-:W-:Y:S02]  /*0990*/  VIADD R148, R17, 0x80 ;  /* 0x0000008011947836 */ /* 0x000fe40000000000 */
[----:B-1----:R-:W-:Y:S01]  /*09a0*/  IMAD.SHL.U32 R3, R136, 0x80, RZ ;  /* 0x0000008088037824 */ /* 0x002fe200078e00ff */
[----:B------:R-:W-:Y:S01]  /*09b0*/  LOP3.LUT R8, R13, 0x90, R8, 0x78, !PT ;  /* 0x000000900d087812 */ /* 0x000fe200078e7808 */
[----:B------:R-:W-:Y:S01]  /*09c0*/  UMOV UR20, 0x400 ;  /* 0x0000040000147882 */ /* 0x000fe20000000000 */
[----:B------:R-:W-:Y:S02]  /*09d0*/  ISETP.GE.AND P0, PT, R148, 0x1, PT ;  /* 0x000000019400780c */ /* 0x000fe40003f06270 */
[----:B------:R-:W-:-:S04]  /*09e0*/  LOP3.LUT R8, R8, 0x2000, R3, 0xf8, !PT ;  /* 0x0000200008087812 */ /* 0x000fc800078ef803 */
[C---:B------:R-:W-:Y:S01]  /*09f0*/  LOP3.LUT R3, R8.reuse, 0x20, RZ, 0x3c, !PT ;  /* 0x0000002008037812 */ /* 0x040fe200078e3cff */
[----:B------:R-:W-:Y:S01]  /*0a00*/  ULEA UR20, UR4, UR20, 0x18 ;  /* 0x0000001404147291 */ /* 0x000fe2000f8ec03f */
[C---:B------:R-:W-:Y:S02]  /*0a10*/  LOP3.LUT R16, R8.reuse, 0x40, RZ, 0x3c, !PT ;  /* 0x0000004008107812 */ /* 0x040fe400078e3cff */
[----:B------:R-:W-:Y:S01]  /*0a20*/  LOP3.LUT R5, R8, 0x60, RZ, 0x3c, !PT ;  /* 0x0000006008057812 */ /* 0x000fe200078e3cff */
[----:B------:R-:W-:Y:S01]  /*0a30*/  IMAD.MOV.U32 R144, RZ, RZ, 0x3f800000 ;  /* 0x3f800000ff907424 */ /* 0x000fe200078e00ff */
[----:B------:R-:W-:Y:S01]  /*0a40*/  CS2R R56, SRZ ;  /* 0x0000000000387805 */ /* 0x000fe2000001ff00 */
[----:B------:R-:W-:Y:S01]  /*0a50*/  IMAD.MOV.U32 R143, RZ, RZ, 0x3f800000 ;  /* 0x3f800000ff8f7424 */ /* 0x000fe200078e00ff */
[----:B------:R-:W-:Y:S02]  /*0a60*/  CS2R R58, SRZ ;  /* 0x00000000003a7805 */ /* 0x000fe4000001ff00 */
[----:B------:R-:W-:-:S02]  /*0a70*/  CS2R R60, SRZ ;  /* 0x00000000003c7805 */ /* 0x000fc4000001ff00 */
[----:B------:R-:W-:Y:S02]  /*0a80*/  CS2R R62, SRZ ;  /* 0x00000000003e7805 */ /* 0x000fe4000001ff00 */
[----:B------:R-:W-:Y:S02]  /*0a90*/  CS2R R64, SRZ ;  /* 0x0000000000407805 */ /* 0x000fe4000001ff00 */
[----:B------:R-:W-:Y:S02]  /*0aa0*/  CS2R R66, SRZ ;  /* 0x0000000000427805 */ /* 0x000fe4000001ff00 */
[----:B------:R-:W-:Y:S02]  /*0ab0*/  CS2R R68, SRZ ;  /* 0x0000000000447805 */ /* 0x000fe4000001ff00 */
        /* <DEDUP_REMOVED lines=9> */
[C---:B------:R-:W-:Y:S01]  /*0b50*/  LOP3.LUT R135, R136.reuse, 0xff, RZ, 0xc0, !PT ;  /* 0x000000ff88877812 */ /* 0x040fe200078ec0ff */
[----:B------:R-:W-:Y:S01]  /*0b60*/  IMAD.SHL.U32 R134, R136, 0x2, RZ ;  /* 0x0000000288867824 */ /* 0x000fe200078e00ff */
[----:B--2---:R-:W-:Y:S04]  /*0b70*/  STS.U16 [R8+UR20], R21 ;  /* 0x0000001508007988 */ /* 0x004fe80008000414 */
[----:B---3--:R-:W-:Y:S04]  /*0b80*/  STS.U16 [R8+UR20+0x400], R25 ;  /* 0x0004001908007988 */ /* 0x008fe80008000414 */
[----:B-----5:R-:W-:Y:S04]  /*0b90*/  STS.U16 [R8+UR20+0x800], R29 ;  /* 0x0008001d08007988 */ /* 0x020fe80008000414 */
[----:B----4-:R-:W-:Y:S04]  /*0ba0*/  STS.U16 [R8+UR20+0xc00], R33 ;  /* 0x000c002108007988 */ /* 0x010fe80008000414 */
[----:B------:R-:W-:Y:S04]  /*0bb0*/  STS.U16 [R8+UR20+0x1000], R37 ;  /* 0x0010002508007988 */ /* 0x000fe80008000414 */
[----:B------:R0:W-:Y:S04]  /*0bc0*/  STS.U16 [R8+UR20+0x1400], R40 ;  /* 0x0014002808007988 */ /* 0x0001e80008000414 */
[----:B------:R1:W-:Y:S01]  /*0bd0*/  STS.U16 [R8+UR20+0x1800], R43 ;  /* 0x0018002b08007988 */ /* 0x0003e20008000414 */
[----:B0-----:R-:W-:-:S03]  /*0be0*/  IMAD.MOV.U32 R40, RZ, RZ, -0x800000 ;  /* 0xff800000ff287424 */ /* 0x001fc600078e00ff */
[----:B------:R0:W-:Y:S04]  /*0bf0*/  STS.U16 [R8+UR20+0x1c00], R45 ;  /* 0x001c002d08007988 */ /* 0x0001e80008000414 */
        /* <DEDUP_REMOVED lines=15> */
[----:B------:R0:W-:Y:S01]  /*0cf0*/  STS.U16 [R16+UR20+0x1e00], R11 ;  /* 0x001e000b10007988 */ /* 0x0001e20008000414 */
[----:B-1----:R-:W-:-:S03]  /*0d00*/  IMAD.MOV.U32 R43, RZ, RZ, -0x800000 ;  /* 0xff800000ff2b7424 */ /* 0x002fc600078e00ff */
        /* <DEDUP_REMOVED lines=8> */
[----:B------:R-:W-:Y:S05]  /*0d90*/  @!P0 BRA `(.L_x_0) ;  /* 0x0000002800a48947 */ /* 0x000fea0003800000 */
[----:B------:R-:W1:Y:S01]  /*0da0*/  LDC.64 R116, c[0x0][0x250] ;  /* 0x00009400ff747b82 */ /* 0x000e620000000a00 */
[--C-:B0-----:R-:W-:Y:S01]  /*0db0*/  SHF.R.U32.HI R3, RZ, 0x2, R136.reuse ;  /* 0x00000002ff037819 */ /* 0x101fe20000011688 */
[----:B------:R-:W-:Y:S01]  /*0dc0*/  ULDC UR4, c[0x0][0x258] ;  /* 0x0000960000047ab9 */ /* 0x000fe20000000800 */
[--C-:B------:R-:W-:Y:S01]  /*0dd0*/  SHF.R.U32.HI R4, RZ, 0x5, R136.reuse ;  /* 0x00000005ff047819 */ /* 0x100fe20000011688 */
[----:B------:R-:W-:Y:S01]  /*0de0*/  IMAD R5, R10, UR4, RZ ;  /* 0x000000040a057c24 */ /* 0x000fe2000f8e02ff */
[--C-:B------:R-:W-:Y:S01]  /*0df0*/  SHF.R.U32.HI R2, RZ, 0x1, R136.reuse ;  /* 0x00000001ff027819 */ /* 0x100fe20000011688 */
[----:B------:R-:W-:Y:S01]  /*0e00*/  ULDC.64 UR4, c[0x0][0x218] ;  /* 0x0000860000047ab9 */ /* 0x000fe20000000a00 */
[----:B------:R-:W-:Y:S01]  /*0e10*/  SGXT.U32 R3, R3, 0x3 ;  /* 0x000000030303781a */ /* 0x000fe20000000000 */
[----:B------:R-:W0:Y:S01]  /*0e20*/  LDC.64 R118, c[0x0][0x260] ;  /* 0x00009800ff767b82 */ /* 0x000e220000000a00 */
[----:B------:R-:W-:Y:S01]  /*0e30*/  R2UR UR21, R4 ;  /* 0x00000000041572ca */ /* 0x000fe200000e0000 */
[C---:B------:R-:W-:Y:S01]  /*0e40*/  IMAD.SHL.U32 R6, R5.reuse, 0x2, RZ ;  /* 0x0000000205067824 */ /* 0x040fe200078e00ff */
[----:B------:R-:W-:Y:S01]  /*0e50*/  SHF.R.U32.HI R4, RZ, 0x6, R136 ;  /* 0x00000006ff047819 */ /* 0x000fe20000011688 */
[----:B------:R-:W-:Y:S01]  /*0e60*/  IMAD.HI R5, R5, 0x2, RZ ;  /* 0x0000000205057827 */ /* 0x000fe200078e02ff */
[----:B------:R-:W-:Y:S01]  /*0e70*/  LOP3.LUT R140, R3, 0x70, R2, 0xf8, !PT ;  /* 0x00000070038c7812 */ /* 0x000fe200078ef802 */
[----:B------:R-:W-:Y:S01]  /*0e80*/  UIADD3 UR6, UR20, 0x4000, URZ ;  /* 0x0000400014067890 */ /* 0x000fe2000fffe03f */
[----:B------:R-:W-:Y:S01]  /*0e90*/  LOP3.LUT R3, R136, 0xc0, RZ, 0xc0, !PT ;  /* 0x000000c088037812 */ /* 0x000fe200078ec0ff */
[----:B------:R-:W2:Y:S01]  /*0ea0*/  LDC R28, c[0x0][0x268] ;  /* 0x00009a00ff1c7b82 */ /* 0x000ea20000000800 */
[----:B------:R-:W-:Y:S01]  /*0eb0*/  SGXT.U32 R4, R4, 0x2 ;  /* 0x000000020404781a */ /* 0x000fe20000000000 */
[----:B------:R-:W-:Y:S01]  /*0ec0*/  USHF.R.U32.HI UR6, URZ, 0x4, UR6 ;  /* 0x000000043f067899 */ /* 0x000fe20008011606 */
[----:B------:R-:W-:Y:S01]  /*0ed0*/  SHF.R.U32.HI R7, RZ, 0x2, R3 ;  /* 0x00000002ff077819 */ /* 0x000fe20000011603 */
[----:B------:R-:W-:Y:S01]  /*0ee0*/  IMAD.MOV.U32 R144, RZ, RZ, 0x3f800000 ;  /* 0x3f800000ff907424 */ /* 0x000fe200078e00ff */
[----:B------:R-:W-:Y:S01]  /*0ef0*/  LOP3.LUT R140, R140, R17, RZ, 0xfc, !PT ;  /* 0x000000118c8c7212 */ /* 0x000fe200078efcff */
[----:B------:R-:W-:Y:S01]  /*0f00*/  USGXT.U32 UR18, UR6, 0xe ;  /* 0x0000000e0612789a */ /* 0x000fe20008000000 */
[----:B------:R-:W-:Y:S01]  /*0f10*/  LOP3.LUT R150, R134, 0x6, RZ, 0xc0, !PT ;  /* 0x0000000686967812 */ /* 0x000fe200078ec0ff */
[----:B-1----:R-:W-:Y:S01]  /*0f20*/  IMAD R2, R116, UR7, RZ ;  /* 0x0000000774027c24 */ /* 0x002fe2000f8e02ff */
[----:B------:R-:W-:Y:S01]  /*0f30*/  CS2R R56, SRZ ;  /* 0x0000000000387805 */ /* 0x000fe2000001ff00 */
[----:B------:R-:W-:Y:S01]  /*0f40*/  IMAD R8, R4, R117, RZ ;  /* 0x0000007504087224 */ /* 0x000fe200078e02ff */
[----:B------:R-:W-:Y:S01]  /*0f50*/  UIADD3 UR10, UP0, UR18, 0x2, URZ ;  /* 0x00000002120a7890 */ /* 0x000fe2000ff1e03f */
[C---:B------:R-:W-:Y:S01]  /*0f60*/  IMAD.SHL.U32 R3, R2.reuse, 0x2, RZ ;  /* 0x0000000202037824 */ /* 0x040fe200078e00ff */
[----:B------:R-:W-:Y:S01]  /*0f70*/  CS2R R58, SRZ ;  /* 0x00000000003a7805 */ /* 0x000fe2000001ff00 */
[----:B------:R-:W-:Y:S01]  /*0f80*/  IMAD.SHL.U32 R116, R135, 0x2, RZ ;  /* 0x0000000287747824 */ /* 0x000fe200078e00ff */
[----:B------:R-:W-:Y:S01]  /*0f90*/  CS2R R60, SRZ ;  /* 0x00000000003c7805 */ /* 0x000fe2000001ff00 */
[----:B------:R-:W-:Y:S01]  /*0fa0*/  IMAD.HI R2, R2, 0x2, RZ ;  /* 0x0000000202027827 */ /* 0x000fe200078e02ff */
[----:B------:R-:W-:-:S02]  /*0fb0*/  IADD3 R99, P0, P1, R6, UR4, R3 ;  /* 0x0000000406637c10 */ /* 0x000fc4000f91e003 */
[----:B------:R-:W-:Y:S02]  /*0fc0*/  CS2R R62, SRZ ;  /* 0x00000000003e7805 */ /* 0x000fe4000001ff00 */
[----:B------:R-:W-:Y:S01]  /*0fd0*/  LOP3.LUT R116, R116, R7, RZ, 0x3c, !PT ;  /* 0x0000000774747212 */ /* 0x000fe200078e3cff */
[----:B------:R-:W-:Y:S01]  /*0fe0*/  IMAD R6, R117, 0x4, R8 ;  /* 0x0000000475067824 */ /* 0x000fe200078e0208 */
[----:B------:R-:W-:Y:S01]  /*0ff0*/  IADD3.X R19, R5, UR5, R2, P0, P1 ;  /* 0x0000000505137c10 */ /* 0x000fe200087e2402 */
[----:B0-----:R-:W-:Y:S01]  /*1000*/  IMAD R7, R10, R119, RZ ;  /* 0x000000770a077224 */ /* 0x001fe200078e02ff */
[----:B------:R-:W-:Y:S01]  /*1010*/  ULDC.64 UR4, c[0x0][0x220] ;  /* 0x0000880000047ab9 */ /* 0x000fe20000000a00 */
[C---:B------:R-:W-:Y:S01]  /*1020*/  IMAD R10, R117.reuse, 0x4, R6 ;  /* 0x00000004750a7824 */ /* 0x040fe200078e0206 */
[-C--:B------:R-:W-:Y:S01]  /*1030*/  LEA R122, P3, R6, R99.reuse, 0x1 ;  /* 0x00000063067a7211 */ /* 0x080fe200078608ff */
[----:B------:R-:W-:Y:S01]  /*1040*/  IMAD R118, R118, UR7, RZ ;  /* 0x0000000776767c24 */ /* 0x000fe2000f8e02ff */
[----:B------:R-:W-:Y:S01]  /*1050*/  LEA R120, P2, R8, R99, 0x1 ;  /* 0x0000006308787211 */ /* 0x000fe200078408ff */
[----:B------:R-:W-:Y:S01]  /*1060*/  IMAD R2, R117, 0x4, R10 ;  /* 0x0000000475027824 */ /* 0x000fe200078e020a */
[-C--:B------:R-:W-:Y:S01]  /*1070*/  LEA.HI.X.SX32 R123, R6, R19.reuse, 0x1, P3 ;  /* 0x00000013067b7211 */ /* 0x080fe200018f0eff */
[----:B------:R-:W-:Y:S01]  /*1080*/  IMAD.SHL.U32 R3, R118, 0x2, RZ ;  /* 0x0000000276037824 */ /* 0x000fe200078e00ff */
[----:B------:R-:W-:Y:S01]  /*1090*/  LEA.HI.X.SX32 R121, R8, R19, 0x1, P2 ;  /* 0x0000001308797211 */ /* 0x000fe200010f0eff */
[----:B------:R-:W-:Y:S01]  /*10a0*/  IMAD.SHL.U32 R12, R7, 0x2, RZ ;  /* 0x00000002070c7824 */ /* 0x000fe200078e00ff */
[-C--:B------:R-:W-:Y:S01]  /*10b0*/  LEA R126, P3, R2, R99.reuse, 0x1 ;  /* 0x00000063027e7211 */ /* 0x080fe200078608ff */
[----:B--2---:R-:W-:Y:S01]  /*10c0*/  IMAD R5, R4, R28, RZ ;  /* 0x0000001c04057224 */ /* 0x004fe200078e02ff */
[----:B------:R-:W-:Y:S01]  /*10d0*/  LEA R124, P2, R10, R99, 0x1 ;  /* 0x000000630a7c7211 */ /* 0x000fe200078408ff */
[C---:B------:R-:W-:Y:S01]  /*10e0*/  IMAD R4, R117.reuse, 0x4, R2 ;  /* 0x0000000475047824 */ /* 0x040fe200078e0202 */
[----:B------:R-:W-:Y:S01]  /*10f0*/  IADD3 R26, P0, P1, R12, UR4, R3 ;  /* 0x000000040c1a7c10 */ /* 0x000fe2000f91e003 */
[----:B------:R-:W-:Y:S01]  /*1100*/  IMAD R3, R28, 0x4, R5 ;  /* 0x000000041c037824 */ /* 0x000fe200078e0205 */
[-C--:B------:R-:W-:Y:S01]  /*1110*/  LEA.HI.X.SX32 R127, R2, R19.reuse, 0x1, P3 ;  /* 0x00000013027f7211 */ /* 0x080fe200018f0eff */
[C---:B------:R-:W-:Y:S01]  /*1120*/  IMAD R12, R117.reuse, 0x4, R4 ;  /* 0x00000004750c7824 */ /* 0x040fe200078e0204 */
[----:B------:R-:W-:Y:S01]  /*1130*/  LEA.HI.X.SX32 R125, R10, R19, 0x1, P2 ;  /* 0x000000130a7d7211 */ /* 0x000fe200010f0eff */
[----:B------:R-:W-:Y:S01]  /*1140*/  IMAD R9, R28, 0x4, R3 ;  /* 0x000000041c097824 */ /* 0x000fe200078e0203 */
[-C--:B------:R-:W-:Y:S01]  /*1150*/  LEA R128, P2, R4, R99.reuse, 0x1 ;  /* 0x0000006304807211 */ /* 0x080fe200078408ff */
[C---:B------:R-:W-:Y:S01]  /*1160*/  IMAD R14, R117.reuse, 0x4, R12 ;  /* 0x00000004750e7824 */ /* 0x040fe200078e020c */
[----:B------:R-:W-:Y:S01]  /*1170*/  LEA R130, P3, R12, R99, 0x1 ;  /* 0x000000630c827211 */ /* 0x000fe200078608ff */
        /* <DEDUP_REMOVED lines=9> */
[----:B------:R-:W-:Y:S01]  /*1210*/  LEA.HI.X.SX32 R133, R14, R19, 0x1, P2 ;  /* 0x000000130e857211 */ /* 0x000fe200010f0eff */
[C---:B------:R-:W-:Y:S01]  /*1220*/  IMAD R2, R117.reuse, 0x4, R8 ;  /* 0x0000000475027824 */ /* 0x040fe200078e0208 */
[----:B------:R-:W-:Y:S01]  /*1230*/  LEA R112, P4, R8, R99, 0x1 ;  /* 0x0000006308707211 */ /* 0x000fe200078808ff */
[----:B------:R-:W-:Y:S01]  /*1240*/  IMAD R17, R28, 0x4, R15 ;  /* 0x000000041c117824 */ /* 0x000fe200078e020f */
[-C--:B------:R-:W-:Y:S01]  /*1250*/  LEA.HI.X.SX32 R115, R6, R19.reuse, 0x1, P3 ;  /* 0x0000001306737211 */ /* 0x080fe200018f0eff */
[----:B------:R-:W-:Y:S01]  /*1260*/  IMAD R10, R117, 0x4, R2 ;  /* 0x00000004750a7824 */ /* 0x000fe200078e0202 */
[----:B------:R-:W-:Y:S01]  /*1270*/  LEA.HI.X.SX32 R113, R8, R19, 0x1, P4 ;  /* 0x0000001308717211 */ /* 0x000fe200020f0eff */
[----:B------:R-:W-:Y:S01]  /*1280*/  IMAD.HI R118, R118, 0x2, RZ ;  /* 0x0000000276767827 */ /* 0x000fe200078e02ff */
[----:B------:R-:W-:-:S02]  /*1290*/  LEA R110, P2, R2, R99, 0x1 ;  /* 0x00000063026e7211 */ /* 0x000fc400078408ff */
[----:B------:R-:W-:Y:S02]  /*12a0*/  CS2R R64, SRZ ;  /* 0x0000000000407805 */ /* 0x000fe4000001ff00 */
[----:B------:R-:W-:Y:S01]  /*12b0*/  LEA R108, P3, R10, R99, 0x1 ;  /* 0x000000630a6c7211 */ /* 0x000fe200078608ff */
[----:B------:R-:W-:Y:S01]  /*12c0*/  IMAD R4, R117, 0x4, R10 ;  /* 0x0000000475047824 */ /* 0x000fe200078e020a */
[-C--:B------:R-:W-:Y:S01]  /*12d0*/  LEA.HI.X.SX32 R111, R2, R19.reuse, 0x1, P2 ;  /* 0x00000013026f7211 */ /* 0x080fe200010f0eff */
[----:B------:R-:W-:Y:S01]  /*12e0*/  IMAD.HI R7, R7, 0x2, RZ ;  /* 0x0000000207077827 */ /* 0x000fe200078e02ff */
[----:B------:R-:W-:Y:S02]  /*12f0*/  LEA.HI.X.SX32 R109, R10, R19, 0x1, P3 ;  /* 0x000000130a6d7211 */ /* 0x000fe400018f0eff */
[----:B------:R-:W-:Y:S02]  /*1300*/  CS2R R66, SRZ ;  /* 0x0000000000427805 */ /* 0x000fe4000001ff00 */
[C---:B------:R-:W-:Y:S01]  /*1310*/  LEA R106, P4, R4.reuse, R99, 0x1 ;  /* 0x00000063046a7211 */ /* 0x040fe200078808ff */
[----:B------:R-:W-:Y:S01]  /*1320*/  IMAD R12, R117, 0x4, R4 ;  /* 0x00000004750c7824 */ /* 0x000fe200078e0204 */
[----:B------:R-:W-:Y:S01]  /*1330*/  IADD3.X R118, R7, UR5, R118, P0, P1 ;  /* 0x0000000507767c10 */ /* 0x000fe200087e2476 */
[----:B------:R-:W-:Y:S01]  /*1340*/  UMOV UR5, URZ ;  /* 0x0000003f00057c82 */ /* 0x000fe20008000000 */
[----:B------:R-:W-:Y:S01]  /*1350*/  LEA.HI.X.SX32 R107, R4, R19, 0x1, P4 ;  /* 0x00000013046b7211 */ /* 0x000fe200020f0eff */
[----:B------:R-:W-:Y:S01]  /*1360*/  IMAD R6, R117, 0x4, R12 ;  /* 0x0000000475067824 */ /* 0x000fe200078e020c */
[-C--:B------:R-:W-:Y:S01]  /*1370*/  LEA R104, P2, R12, R99.reuse, 0x1 ;  /* 0x000000630c687211 */ /* 0x080fe200078408ff */
[----:B------:R-:W-:Y:S01]  /*1380*/  UIADD3.X UR11, UR5, 0x40000040, URZ, UP0, !UPT ;  /* 0x40000040050b7890 */ /* 0x000fe200087fe43f */
[-C--:B------:R-:W-:Y:S01]  /*1390*/  LEA R94, P1, R3, R26.reuse, 0x1 ;  /* 0x0000001a035e7211 */ /* 0x080fe200078208ff */
[----:B------:R-:W-:Y:S01]  /*13a0*/  IMAD R8, R117, 0x4, R6 ;  /* 0x0000000475087824 */ /* 0x000fe200078e0206 */
[-C--:B------:R-:W-:Y:S01]  /*13b0*/  LEA R102, P3, R6, R99.reuse, 0x1 ;  /* 0x0000006306667211 */ /* 0x080fe200078608ff */
[----:B------:R-:W-:Y:S01]  /*13c0*/  IMAD.MOV.U32 R142, RZ, RZ, -0x800000 ;  /* 0xff800000ff8e7424 */ /* 0x000fe200078e00ff */
[----:B------:R-:W-:Y:S01]  /*13d0*/  LEA R96, P0, R5, R26, 0x1 ;  /* 0x0000001a05607211 */ /* 0x000fe200078008ff */
[----:B------:R-:W-:Y:S01]  /*13e0*/  IMAD R2, R117, 0x4, R8 ;  /* 0x0000000475027824 */ /* 0x000fe200078e0208 */
[-C--:B------:R-:W-:Y:S01]  /*13f0*/  LEA R100, P4, R8, R99.reuse, 0x1 ;  /* 0x0000006308647211 */ /* 0x080fe200078808ff */
[----:B------:R-:W-:Y:S01]  /*1400*/  IMAD.MOV.U32 R141, RZ, RZ, RZ ;  /* 0x000000ffff8d7224 */ /* 0x000fe200078e00ff */
[-C--:B------:R-:W-:Y:S01]  /*1410*/  LEA.HI.X.SX32 R95, R3, R118.reuse, 0x1, P1 ;  /* 0x00000076035f7211 */ /* 0x080fe200008f0eff */
[----:B------:R-:W-:Y:S01]  /*1420*/  IMAD.MOV.U32 R139, RZ, RZ, RZ ;  /* 0x000000ffff8b7224 */ /* 0x000fe200078e00ff */
[C---:B------:R-:W-:Y:S01]  /*1430*/  LEA R98, P5, R2.reuse, R99, 0x1 ;  /* 0x0000006302627211 */ /* 0x040fe200078a08ff */
[----:B------:R-:W-:Y:S01]  /*1440*/  IMAD.MOV.U32 R145, RZ, RZ, -0x800000 ;  /* 0xff800000ff917424 */ /* 0x000fe200078e00ff */
[----:B------:R-:W-:Y:S01]  /*1450*/  LEA.HI.X.SX32 R97, R5, R118, 0x1, P0 ;  /* 0x0000007605617211 */ /* 0x000fe200000f0eff */
[----:B------:R-:W-:Y:S01]  /*1460*/  IMAD.MOV.U32 R143, RZ, RZ, 0x3f800000 ;  /* 0x3f800000ff8f7424 */ /* 0x000fe200078e00ff */
[-C--:B------:R-:W-:Y:S01]  /*1470*/  LEA.HI.X.SX32 R99, R2, R19.reuse, 0x1, P5 ;  /* 0x0000001302637211 */ /* 0x080fe200028f0eff */
[----:B------:R-:W-:Y:S01]  /*1480*/  IMAD R2, R28, 0x4, R17 ;  /* 0x000000041c027824 */ /* 0x000fe200078e0211 */
[----:B------:R-:W-:-:S02]  /*1490*/  LEA.HI.X.SX32 R103, R6, R19, 0x1, P3 ;  /* 0x0000001306677211 */ /* 0x000fc400018f0eff */
[----:B------:R-:W-:Y:S02]  /*14a0*/  CS2R R68, SRZ ;  /* 0x0000000000447805 */ /* 0x000fe4000001ff00 */
[----:B------:R-:W-:Y:S01]  /*14b0*/  LEA.HI.X.SX32 R105, R12, R19, 0x1, P2 ;  /* 0x000000130c697211 */ /* 0x000fe200010f0eff */
[C---:B------:R-:W-:Y:S01]  /*14c0*/  IMAD R4, R28.reuse, 0x4, R2 ;  /* 0x000000041c047824 */ /* 0x040fe200078e0202 */
[-C--:B------:R-:W-:Y:S02]  /*14d0*/  LEA R92, P2, R9, R26.reuse, 0x1 ;  /* 0x0000001a095c7211 */ /* 0x080fe400078408ff */
[----:B------:R-:W-:Y:S02]  /*14e0*/  CS2R R70, SRZ ;  /* 0x0000000000467805 */ /* 0x000fe4000001ff00 */
[----:B------:R-:W-:Y:S01]  /*14f0*/  LEA R90, P0, R11, R26, 0x1 ;  /* 0x0000001a0b5a7211 */ /* 0x000fe200078008ff */
[----:B------:R-:W-:Y:S01]  /*1500*/  IMAD R3, R28, 0x4, R4 ;  /* 0x000000041c037824 */ /* 0x000fe200078e0204 */
[----:B------:R-:W-:-:S02]  /*1510*/  LEA.HI.X.SX32 R93, R9, R118, 0x1, P2 ;  /* 0x00000076095d7211 */ /* 0x000fc400010f0eff */
[----:B------:R-:W-:Y:S02]  /*1520*/  CS2R R72, SRZ ;  /* 0x0000000000487805 */ /* 0x000fe4000001ff00 */
[----:B------:R-:W-:Y:S01]  /*1530*/  LEA.HI.X.SX32 R91, R11, R118, 0x1, P0 ;  /* 0x000000760b5b7211 */ /* 0x000fe200000f0eff */
[C---:B------:R-:W-:Y:S01]  /*1540*/  IMAD R5, R28.reuse, 0x4, R3 ;  /* 0x000000041c057824 */ /* 0x040fe200078e0203 */
[-C--:B------:R-:W-:Y:S02]  /*1550*/  LEA R88, P1, R13, R26.reuse, 0x1 ;  /* 0x0000001a0d587211 */ /* 0x080fe400078208ff */
[----:B------:R-:W-:Y:S02]  /*1560*/  CS2R R74, SRZ ;  /* 0x00000000004a7805 */ /* 0x000fe4000001ff00 */
[-C--:B------:R-:W-:Y:S01]  /*1570*/  LEA R22, P2, R15, R26.reuse, 0x1 ;  /* 0x0000001a0f167211 */ /* 0x080fe200078408ff */
[----:B------:R-:W-:Y:S01]  /*1580*/  IMAD R6, R28, 0x4, R5 ;  /* 0x000000041c067824 */ /* 0x000fe200078e0205 */
[----:B------:R-:W-:-:S02]  /*1590*/  LEA R20, P0, R17, R26, 0x1 ;  /* 0x0000001a11147211 */ /* 0x000fc400078008ff */
[----:B------:R-:W-:Y:S02]  /*15a0*/  CS2R R76, SRZ ;  /* 0x00000000004c7805 */ /* 0x000fe4000001ff00 */
[-C--:B------:R-:W-:Y:S01]  /*15b0*/  LEA.HI.X.SX32 R89, R13, R118.reuse, 0x1, P1 ;  /* 0x000000760d597211 */ /* 0x080fe200008f0eff */
[C---:B------:R-:W-:Y:S01]  /*15c0*/  IMAD R7, R28.reuse, 0x4, R6 ;  /* 0x000000041c077824 */ /* 0x040fe200078e0206 */
[-C--:B------:R-:W-:Y:S02]  /*15d0*/  LEA.HI.X.SX32 R23, R15, R118.reuse, 0x1, P2 ;  /* 0x000000760f177211 */ /* 0x080fe400010f0eff */
[----:B------:R-:W-:Y:S02]  /*15e0*/  CS2R R78, SRZ ;  /* 0x00000000004e7805 */ /* 0x000fe4000001ff00 */
[----:B------:R-:W-:Y:S01]  /*15f0*/  LEA.HI.X.SX32 R21, R17, R118, 0x1, P0 ;  /* 0x0000007611157211 */ /* 0x000fe200000f0eff */
[----:B------:R-:W-:Y:S01]  /*1600*/  IMAD R24, R28, 0x4, R7 ;  /* 0x000000041c187824 */ /* 0x000fe200078e0207 */
[----:B------:R-:W-:-:S02]  /*1610*/  LEA R18, P1, R2, R26, 0x1 ;  /* 0x0000001a02127211 */ /* 0x000fc400078208ff */
[----:B------:R-:W-:Y:S02]  /*1620*/  CS2R R80, SRZ ;  /* 0x0000000000507805 */ /* 0x000fe4000001ff00 */
[-C--:B------:R-:W-:Y:S01]  /*1630*/  LEA R16, P2, R4, R26.reuse, 0x1 ;  /* 0x0000001a04107211 */ /* 0x080fe200078408ff */
[----:B------:R-:W-:Y:S01]  /*1640*/  IMAD R25, R28, 0x4, R24 ;  /* 0x000000041c197824 */ /* 0x000fe200078e0218 */
[----:B------:R-:W-:Y:S02]  /*1650*/  LEA R14, P0, R3, R26, 0x1 ;  /* 0x0000001a030e7211 */ /* 0x000fe400078008ff */
[----:B------:R-:W-:Y:S02]  /*1660*/  CS2R R82, SRZ ;  /* 0x0000000000527805 */ /* 0x000fe4000001ff00 */
[----:B------:R-:W-:Y:S02]  /*1670*/  LEA.HI.X.SX32 R101, R8, R19, 0x1, P4 ;  /* 0x0000001308657211 */ /* 0x000fe400020f0eff */
[----:B------:R-:W-:-:S02]  /*1680*/  CS2R R84, SRZ ;  /* 0x0000000000547805 */ /* 0x000fc4000001ff00 */
[-C--:B------:R-:W-:Y:S02]  /*1690*/  LEA.HI.X.SX32 R19, R2, R118.reuse, 0x1, P1 ;  /* 0x0000007602137211 */ /* 0x080fe400008f0eff */
[----:B------:R-:W-:Y:S02]  /*16a0*/  CS2R R86, SRZ ;  /* 0x0000000000567805 */ /* 0x000fe4000001ff00 */
[-C--:B------:R-:W-:Y:S01]  /*16b0*/  LEA.HI.X.SX32 R17, R4, R118.reuse, 0x1, P2 ;  /* 0x0000007604117211 */ /* 0x080fe200010f0eff */
[----:B------:R-:W-:Y:S01]  /*16c0*/  UMOV UR4, URZ ;  /* 0x0000003f00047c82 */ /* 0x000fe20008000000 */
[----:B------:R-:W-:Y:S01]  /*16d0*/  LEA.HI.X.SX32 R15, R3, R118, 0x1, P0 ;  /* 0x00000076030f7211 */ /* 0x000fe200000f0eff */
[----:B------:R-:W-:Y:S01]  /*16e0*/  IMAD R3, R28, 0x4, R25 ;  /* 0x000000041c037824 */ /* 0x000fe200078e0219 */
[CC--:B------:R-:W-:Y:S01]  /*16f0*/  LEA R12, P1, R5.reuse, R26.reuse, 0x1 ;  /* 0x0000001a050c7211 */ /* 0x0c0fe200078208ff */
[----:B------:R-:W-:Y:S01]  /*1700*/  UIADD3.64 UR26, UR10, 0x2, URZ ;  /* 0x000000020a1a7897 */ /* 0x000fe2000fffe03f */
[C---:B------:R-:W-:Y:S01]  /*1710*/  LEA R10, P2, R6.reuse, R26, 0x1 ;  /* 0x0000001a060a7211 */ /* 0x040fe200078408ff */
[----:B------:R-:W-:Y:S01]  /*1720*/  UIADD3.64 UR14, UR10, 0x4, URZ ;  /* 0x000000040a0e7897 */ /* 0x000fe2000fffe03f */
[-C--:B------:R-:W-:Y:S01]  /*1730*/  LEA.HI.X.SX32 R13, R5, R118.reuse, 0x1, P1 ;  /* 0x00000076050d7211 */ /* 0x080fe200008f0eff */
[----:B------:R-:W-:Y:S01]  /*1740*/  ULDC UR28, c[0x0][0x238] ;  /* 0x00008e00001c7ab9 */ /* 0x000fe20000000800 */
[----:B------:R-:W-:Y:S01]  /*1750*/  LEA.HI.X.SX32 R11, R6, R118, 0x1, P2 ;  /* 0x00000076060b7211 */ /* 0x000fe200010f0eff */
[----:B------:R-:W-:Y:S01]  /*1760*/  UMOV UR19, 0x40000040 ;  /* 0x4000004000137882 */ /* 0x000fe20000000000 */
[----:B------:R-:W-:-:S02]  /*1770*/  LEA R8, P0, R7, R26, 0x1 ;  /* 0x0000001a07087211 */ /* 0x000fc400078008ff */
[CC--:B------:R-:W-:Y:S02]  /*1780*/  LEA R6, P1, R24.reuse, R26.reuse, 0x1 ;  /* 0x0000001a18067211 */ /* 0x0c0fe400078208ff */
[-C--:B------:R-:W-:Y:S02]  /*1790*/  LEA R4, P2, R25, R26.reuse, 0x1 ;  /* 0x0000001a19047211 */ /* 0x080fe400078408ff */
[----:B------:R-:W-:Y:S02]  /*17a0*/  LEA R2, P3, R3, R26, 0x1 ;  /* 0x0000001a03027211 */ /* 0x000fe400078608ff */
[-C--:B------:R-:W-:Y:S02]  /*17b0*/  LEA.HI.X.SX32 R9, R7, R118.reuse, 0x1, P0 ;  /* 0x0000007607097211 */ /* 0x080fe400000f0eff */
[-C--:B------:R-:W-:Y:S02]  /*17c0*/  LEA.HI.X.SX32 R7, R24, R118.reuse, 0x1, P1 ;  /* 0x0000007618077211 */ /* 0x080fe400008f0eff */
[----:B------:R-:W-:-:S02]  /*17d0*/  LEA.HI.X.SX32 R5, R25, R118, 0x1, P2 ;  /* 0x0000007619057211 */ /* 0x000fc400010f0eff */
[----:B------:R-:W-:Y:S02]  /*17e0*/  LEA.HI.X.SX32 R3, R3, R118, 0x1, P3 ;  /* 0x0000007603037211 */ /* 0x000fe400018f0eff */
[----:B------:R-:W-:Y:S02]  /*17f0*/  LOP3.LUT R138, R116, 0x40, RZ, 0x3c, !PT ;  /* 0x00000040748a7812 */ /* 0x000fe400078e3cff */
[----:B------:R-:W-:-:S07]  /*1800*/  LOP3.LUT R118, R140, 0x8, RZ, 0xfc, !PT ;  /* 0x000000088c767812 */ /* 0x000fce00078efcff */
.L_x_1:
[----:B------:R-:W-:-:S04]  /*1810*/  IMAD.WIDE R24, R141, 0x2, R120 ;  /* 0x000000028d187825 */ /* 0x000fc800078e0278 */
[C---:B------:R-:W-:Y:S01]  /*1820*/  IMAD.WIDE R26, R141.reuse, 0x2, R122 ;  /* 0x000000028d1a7825 */ /* 0x040fe200078e027a */
[----:B------:R0:W2:Y:S03]  /*1830*/  LDG.E.U16 R45, desc[UR22][R24.64] ;  /* 0x00000016182d7981 */ /* 0x0000a6000c1e1500 */
[C---:B------:R-:W-:Y:S01]  /*1840*/  IMAD.WIDE R28, R141.reuse, 0x2, R124 ;  /* 0x000000028d1c7825 */ /* 0x040fe200078e027c */
[----:B------:R1:W3:Y:S03]  /*1850*/  LDG.E.U16 R47, desc[UR22][R26.64] ;  /* 0x000000161a2f7981 */ /* 0x0002e6000c1e1500 */
[C---:B------:R-:W-:Y:S01]  /*1860*/  IMAD.WIDE R30, R141.reuse, 0x2, R126 ;  /* 0x000000028d1e7825 */ /* 0x040fe200078e027e */
[----:B------:R4:W5:Y:S03]  /*1870*/  LDG.E.U16 R49, desc[UR22][R28.64] ;  /* 0x000000161c317981 */ /* 0x000966000c1e1500 */
[C---:B------:R-:W-:Y:S01]  /*1880*/  IMAD.WIDE R32, R141.reuse, 0x2, R128 ;  /* 0x000000028d207825 */ /* 0x040fe200078e0280 */
[----:B------:R4:W3:Y:S03]  /*1890*/  LDG.E.U16 R51, desc[UR22][R30.64] ;  /* 0x000000161e337981 */ /* 0x0008e6000c1e1500 */
[C---:B------:R-:W-:Y:S01]  /*18a0*/  IMAD.WIDE R34, R141.reuse, 0x2, R130 ;  /* 0x000000028d227825 */ /* 0x040fe200078e0282 */
[----:B------:R4:W3:Y:S03]  /*18b0*/  LDG.E.U16 R53, desc[UR22][R32.64] ;  /* 0x0000001620357981 */ /* 0x0008e6000c1e1500 */
[C---:B0-----:R-:W-:Y:S01]  /*18c0*/  IMAD.WIDE R24, R141.reuse, 0x2, R132 ;  /* 0x000000028d187825 */ /* 0x041fe200078e0284 */
[----:B------:R0:W3:Y:S03]  /*18d0*/  LDG.E.U16 R55, desc[UR22][R34.64] ;  /* 0x0000001622377981 */ /* 0x0000e6000c1e1500 */
[----:B------:R-:W-:-:S02]  /*18e0*/  IMAD.WIDE R36, R141, 0x2, R112 ;  /* 0x000000028d247825 */ /* 0x000fc400078e0270 */
[----:B------:R-:W3:Y:S02]  /*18f0*/  LDG.E.U16 R25, desc[UR22][R24.64] ;  /* 0x0000001618197981 */ /* 0x000ee4000c1e1500 */
[C---:B------:R-:W-:Y:S02]  /*1900*/  IMAD.WIDE R38, R141.reuse, 0x2, R108 ;  /* 0x000000028d267825 */ /* 0x040fe400078e026c */
[----:B------:R-:W3:Y:S02]  /*1910*/  LDG.E.U16 R37, desc[UR22][R36.64] ;  /* 0x0000001624257981 */ /* 0x000ee4000c1e1500 */
[C---:B------:R-:W-:Y:S02]  /*1920*/  IMAD.WIDE R40, R141.reuse, 0x2, R104 ;  /* 0x000000028d287825 */ /* 0x040fe400078e0268 */
[----:B------:R-:W3:Y:S02]  /*1930*/  LDG.E.U16 R39, desc[UR22][R38.64] ;  /* 0x0000001626277981 */ /* 0x000ee4000c1e1500 */
[----:B------:R-:W-:-:S02]  /*1940*/  IMAD.WIDE R42, R141, 0x2, R100 ;  /* 0x000000028d2a7825 */ /* 0x000fc400078e0264 */
[----:B------:R-:W3:Y:S02]  /*1950*/  LDG.E.U16 R41, desc[UR22][R40.64] ;  /* 0x0000001628297981 */ /* 0x000ee4000c1e1500 */
[C---:B-1----:R-:W-:Y:S02]  /*1960*/  IMAD.WIDE R26, R141.reuse, 0x2, R114 ;  /* 0x000000028d1a7825 */ /* 0x042fe400078e0272 */
[----:B------:R-:W3:Y:S02]  /*1970*/  LDG.E.U16 R43, desc[UR22][R42.64] ;  /* 0x000000162a2b7981 */ /* 0x000ee4000c1e1500 */
[C---:B----4-:R-:W-:Y:S02]  /*1980*/  IMAD.WIDE R28, R141.reuse, 0x2, R110 ;  /* 0x000000028d1c7825 */ /* 0x050fe400078e026e */
[----:B------:R1:W4:Y:S02]  /*1990*/  LDG.E.U16 R147, desc[UR22][R26.64] ;  /* 0x000000161a937981 */ /* 0x000324000c1e1500 */
[----:B------:R-:W-:-:S02]  /*19a0*/  IMAD.WIDE R30, R141, 0x2, R106 ;  /* 0x000000028d1e7825 */ /* 0x000fc400078e026a */
[----:B------:R1:W4:Y:S02]  /*19b0*/  LDG.E.U16 R149, desc[UR22][R28.64] ;  /* 0x000000161c957981 */ /* 0x000324000c1e1500 */
[C---:B------:R-:W-:Y:S02]  /*19c0*/  IMAD.WIDE R32, R141.reuse, 0x2, R102 ;  /* 0x000000028d207825 */ /* 0x040fe400078e0266 */
[----:B------:R1:W4:Y:S02]  /*19d0*/  LDG.E.U16 R151, desc[UR22][R30.64] ;  /* 0x000000161e977981 */ /* 0x000324000c1e1500 */
[----:B0-----:R-:W-:Y:S02]  /*19e0*/  IMAD.WIDE R34, R141, 0x2, R98 ;  /* 0x000000028d227825 */ /* 0x001fe400078e0262 */
[----:B------:R0:W4:Y:S04]  /*19f0*/  LDG.E.U16 R153, desc[UR22][R32.64] ;  /* 0x0000001620997981 */ /* 0x000128000c1e1500 */
[----:B------:R0:W4:Y:S01]  /*1a00*/  LDG.E.U16 R155, desc[UR22][R34.64] ;  /* 0x00000016229b7981 */ /* 0x000122000c1e1500 */
[----:B------:R-:W-:Y:S01]  /*1a10*/  BAR.SYNC.DEFER_BLOCKING 0x0 ;  /* 0x0000000000007b1d */ /* 0x000fe20000010000 */
[----:B------:R-:W-:-:S04]  /*1a20*/  USHF.L.U32 UR6, UR21, 0x7, URZ ;  /* 0x0000000715067899 */ /* 0x000fc8000800063f */
[----:B------:R-:W-:Y:S01]  /*1a30*/  ULOP3.LUT UR6, UR6, 0x200, URZ, 0xc0, !UPT ;  /* 0x0000020006067892 */ /* 0x000fe2000f8ec03f */
[----:B-1----:R-:W-:-:S03]  /*1a40*/  IMAD.WIDE R26, R139, 0x2, R94 ;  /* 0x000000028b1a7825 */ /* 0x002fc600078e025e */
[----:B------:R-:W-:Y:S01]  /*1a50*/  ULEA.HI UR6, UR20, UR6, URZ, 0x1c ;  /* 0x0000000614067291 */ /* 0x000fe2000f8fe03f */
[----:B------:R-:W-:-:S04]  /*1a60*/  IMAD.WIDE R28, R139, 0x2, R92 ;  /* 0x000000028b1c7825 */ /* 0x000fc800078e025c */
[----:B------:R-:W-:Y:S01]  /*1a70*/  IMAD.WIDE R30, R139, 0x2, R90 ;  /* 0x000000028b1e7825 */ /* 0x000fe200078e025a */
[----:B------:R-:W-:-:S03]  /*1a80*/  ULOP3.LUT UR16, UR6, 0x3fff, URZ, 0xc0, !UPT ;  /* 0x00003fff06107892 */ /* 0x000fc6000f8ec03f */
[----:B0-----:R-:W-:-:S04]  /*1a90*/  IMAD.WIDE R32, R139, 0x2, R88 ;  /* 0x000000028b207825 */ /* 0x001fc800078e0258 */
[----:B------:R-:W-:Y:S01]  /*1aa0*/  IMAD.WIDE R34, R139, 0x2, R22 ;  /* 0x000000028b227825 */ /* 0x000fe200078e0216 */
[----:B------:R-:W-:-:S03]  /*1ab0*/  UMOV UR17, 0x40000040 ;  /* 0x4000004000117882 */ /* 0x000fc60000000000 */
[----:B------:R-:W-:Y:S01]  /*1ac0*/  IMAD.WIDE R164, R139, 0x2, R8 ;  /* 0x000000028ba47825 */ /* 0x000fe200078e0208 */
[----:B------:R-:W-:Y:S01]  /*1ad0*/  UIADD3 UR8, UP0, UR16, 0x80, URZ ;  /* 0x0000008010087890 */ /* 0x000fe2000ff1e03f */
[----:B------:R-:W-:-:S03]  /*1ae0*/  UMOV UR6, URZ ;  /* 0x0000003f00067c82 */ /* 0x000fc60008000000 */
[----:B------:R-:W-:Y:S01]  /*1af0*/  UIADD3.X UR9, UR6, 0x40000040, URZ, UP0, !UPT ;  /* 0x4000004006097890 */ /* 0x000fe200087fe43f */
[----:B--2---:R-:W-:Y:S04]  /*1b00*/  STS.U16 [R116+UR20+0x4000], R45 ;  /* 0x0040002d74007988 */ /* 0x004fe80008000414 */
[----:B-----5:R-:W-:Y:S04]  /*1b10*/  STS.U16 [R116+UR20+0x4400], R49 ;  /* 0x0044003174007988 */ /* 0x020fe80008000414 */
[----:B---3--:R-:W-:Y:S04]  /*1b20*/  STS.U16 [R116+UR20+0x4800], R53 ;  /* 0x0048003574007988 */ /* 0x008fe80008000414 */
[----:B------:R0:W-:Y:S04]  /*1b30*/  STS.U16 [R116+UR20+0x4c00], R25 ;  /* 0x004c001974007988 */ /* 0x0001e80008000414 */
[----:B------:R1:W-:Y:S04]  /*1b40*/  STS.U16 [R116+UR20+0x5000], R37 ;  /* 0x0050002574007988 */ /* 0x0003e80008000414 */
[----:B------:R2:W-:Y:S04]  /*1b50*/  STS.U16 [R116+UR20+0x5400], R39 ;  /* 0x0054002774007988 */ /* 0x0005e80008000414 */
[----:B------:R3:W-:Y:S04]  /*1b60*/  STS.U16 [R116+UR20+0x5800], R41 ;  /* 0x0058002974007988 */ /* 0x0007e80008000414 */
[----:B------:R5:W-:Y:S04]  /*1b70*/  STS.U16 [R116+UR20+0x5c00], R43 ;  /* 0x005c002b74007988 */ /* 0x000be80008000414 */
[----:B------:R-:W-:Y:S04]  /*1b80*/  STS.U16 [R138+UR20+0x4200], R47 ;  /* 0x0042002f8a007988 */ /* 0x000fe80008000414 */
[----:B------:R-:W-:Y:S04]  /*1b90*/  STS.U16 [R138+UR20+0x4600], R51 ;  /* 0x004600338a007988 */ /* 0x000fe80008000414 */
[----:B------:R-:W-:Y:S04]  /*1ba0*/  STS.U16 [R138+UR20+0x4a00], R55 ;  /* 0x004a00378a007988 */ /* 0x000fe80008000414 */
[----:B----4-:R4:W-:Y:S04]  /*1bb0*/  STS.U16 [R138+UR20+0x4e00], R147 ;  /* 0x004e00938a007988 */ /* 0x0109e80008000414 */
[----:B------:R4:W-:Y:S04]  /*1bc0*/  STS.U16 [R138+UR20+0x5200], R149 ;  /* 0x005200958a007988 */ /* 0x0009e80008000414 */
[----:B------:R4:W-:Y:S04]  /*1bd0*/  STS.U16 [R138+UR20+0x5600], R151 ;  /* 0x005600978a007988 */ /* 0x0009e80008000414 */
[----:B------:R4:W-:Y:S04]  /*1be0*/  STS.U16 [R138+UR20+0x5a00], R153 ;  /* 0x005a00998a007988 */ /* 0x0009e80008000414 */
[----:B------:R4:W-:Y:S01]  /*1bf0*/  STS.U16 [R138+UR20+0x5e00], R155 ;  /* 0x005e009b8a007988 */ /* 0x0009e20008000414 */
[----:B------:R0:W-:Y:S06]  /*1c00*/  MEMBAR.ALL.CTA ;  /* 0x0000000000007992 */ /* 0x0001ec0000008000 */
[----:B0-----:R-:W0:Y:S01]  /*1c10*/  FENCE.VIEW.ASYNC.S ;  /* 0x00000000000073c6 */ /* 0x001e220000000000 */
[C---:B------:R-:W-:Y:S01]  /*1c20*/  IMAD.WIDE R24, R139.reuse, 0x2, R96 ;  /* 0x000000028b187825 */ /* 0x040fe200078e0260 */
[----:B0-----:R-:W-:Y:S03]  /*1c30*/  BAR.SYNC.DEFER_BLOCKING 0x0 ;  /* 0x0000000000007b1d */ /* 0x001fe60000010000 */
[----:B-1----:R-:W-:-:S04]  /*1c40*/  IMAD.WIDE R36, R139, 0x2, R18 ;  /* 0x000000028b247825 */ /* 0x002fc800078e0212 */
[----:B--2---:R-:W-:-:S04]  /*1c50*/  IMAD.WIDE R38, R139, 0x2, R16 ;  /* 0x000000028b267825 */ /* 0x004fc800078e0210 */
[----:B---3--:R-:W-:-:S04]  /*1c60*/  IMAD.WIDE R40, R139, 0x2, R14 ;  /* 0x000000028b287825 */ /* 0x008fc800078e020e */
[C---:B-----5:R-:W-:Y:S01]  /*1c70*/  IMAD.WIDE R42, R139.reuse, 0x2, R12 ;  /* 0x000000028b2a7825 */ /* 0x060fe200078e020c */
[----:B------:R0:W2:Y:S04]  /*1c80*/  LDG.E.U16 R167, desc[UR22][R24.64] ;  /* 0x0000001618a77981 */ /* 0x0000a8000c1e1500 */
[----:B----4-:R-:W3:Y:S04]  /*1c90*/  LDG.E.U16 R147, desc[UR22][R26.64] ;  /* 0x000000161a937981 */ /* 0x010ee8000c1e1500 */
[----:B------:R-:W4:Y:S01]  /*1ca0*/  LDG.E.U16 R169, desc[UR22][R28.64] ;  /* 0x000000161ca97981 */ /* 0x000f22000c1e1500 */
[----:B0-----:R-:W-:-:S03]  /*1cb0*/  IMAD.WIDE R24, R139, 0x2, R20 ;  /* 0x000000028b187825 */ /* 0x001fc600078e0214 */
[----:B------:R-:W5:Y:S04]  /*1cc0*/  LDG.E.U16 R149, desc[UR22][R30.64] ;  /* 0x000000161e957981 */ /* 0x000f68000c1e1500 */
[----:B------:R-:W3:Y:S04]  /*1cd0*/  LDG.E.U16 R171, desc[UR22][R32.64] ;  /* 0x0000001620ab7981 */ /* 0x000ee8000c1e1500 */
[----:B------:R-:W5:Y:S04]  /*1ce0*/  LDG.E.U16 R151, desc[UR22][R34.64] ;  /* 0x0000001622977981 */ /* 0x000f68000c1e1500 */
[----:B------:R-:W3:Y:S04]  /*1cf0*/  LDG.E.U16 R173, desc[UR22][R24.64] ;  /* 0x0000001618ad7981 */ /* 0x000ee8000c1e1500 */
[----:B------:R-:W5:Y:S04]  /*1d00*/  LDG.E.U16 R153, desc[UR22][R36.64] ;  /* 0x0000001624997981 */ /* 0x000f68000c1e1500 */
[----:B------:R-:W5:Y:S04]  /*1d10*/  LDG.E.U16 R175, desc[UR22][R38.64] ;  /* 0x0000001626af7981 */ /* 0x000f68000c1e1500 */
[----:B------:R-:W5:Y:S04]  /*1d20*/  LDG.E.U16 R155, desc[UR22][R40.64] ;  /* 0x00000016289b7981 */ /* 0x000f68000c1e1500 */
[----:B------:R0:W5:Y:S04]  /*1d30*/  LDG.E.U16 R177, desc[UR22][R42.64] ;  /* 0x000000162ab17981 */ /* 0x000168000c1e1500 */
[----:B------:R-:W3:Y:S01]  /*1d40*/  LDG.E.U16 R165, desc[UR22][R164.64] ;  /* 0x00000016a4a57981 */ /* 0x000ee2000c1e1500 */
[----:B0-----:R-:W-:-:S06]  /*1d50*/  WARPGROUP.ARRIVE ;  /* 0x00000000000079c5 */ /* 0x001fcc0000000000 */
[----:B------:R-:W-:Y:S01]  /*1d60*/  HGMMA.64x64x16.F32 R24, gdesc[UR16].tnspA, RZ, !UPT ;  /* 0x20e00000101879f0 */ /* 0x000fe2000c7008ff */
[----:B------:R-:W-:-:S03]  /*1d70*/  UIADD3.64 UR24, UR8, 0x80, URZ ;  /* 0x0000008008187897 */ /* 0x000fc6000fffe03f */
[----:B------:R-:W-:Y:S01]  /*1d80*/  HGMMA.64x64x16.F32 R24, gdesc[UR8].tnspA, R24 ;  /* 0x20e00000081879f0 */ /* 0x000fe20008700818 */
[----:B------:R-:W-:-:S05]  /*1d90*/  UIADD3.64 UR12, UR8, 0x100, URZ ;  /* 0x00000100080c7897 */ /* 0x000fca000fffe03f */
[----:B------:R-:W-:Y:S01]  /*1da0*/  HGMMA.64x64x16.F32 R24, gdesc[UR24].tnspA, R24 ;  /* 0x20e00000181879f0 */ /* 0x000fe20008700818 */
[----:B------:R-:W-:-:S04]  /*1db0*/  IMAD.WIDE R156, R139, 0x2, R10 ;  /* 0x000000028b9c7825 */ /* 0x000fc800078e020a */
[C---:B------:R-:W-:Y:S02]  /*1dc0*/  IMAD.WIDE R158, R139.reuse, 0x2, R6 ;  /* 0x000000028b9e7825 */ /* 0x040fe400078e0206 */
[----:B------:R0:W5:Y:S02]  /*1dd0*/  LDG.E.U16 R157, desc[UR22][R156.64] ;  /* 0x000000169c9d7981 */ /* 0x000164000c1e1500 */
[C---:B------:R-:W-:Y:S02]  /*1de0*/  IMAD.WIDE R160, R139.reuse, 0x2, R4 ;  /* 0x000000028ba07825 */ /* 0x040fe400078e0204 */
[----:B------:R1:W5:Y:S02]  /*1df0*/  LDG.E.U16 R159, desc[UR22][R158.64] ;  /* 0x000000169e9f7981 */ /* 0x000364000c1e1500 */
[----:B------:R-:W-:Y:S02]  /*1e00*/  IMAD.WIDE R162, R139, 0x2, R2 ;  /* 0x000000028ba27825 */ /* 0x000fe400078e0202 */
[----:B------:R1:W5:Y:S04]  /*1e10*/  LDG.E.U16 R161, desc[UR22][R160.64] ;  /* 0x00000016a0a17981 */ /* 0x000368000c1e1500 */
[----:B------:R-:W5:Y:S01]  /*1e20*/  LDG.E.U16 R163, desc[UR22][R162.64] ;  /* 0x00000016a2a37981 */ /* 0x000f62000c1e1500 */
[----:B------:R-:W-:Y:S01]  /*1e30*/  HGMMA.64x64x16.F32 R24, gdesc[UR12].tnspA, R24, gsb0 ;  /* 0x20e000000c1879f0 */ /* 0x000fe20008000818 */
[----:B------:R-:W-:-:S04]  /*1e40*/  IADD3 R183, P2, R150, UR4, RZ ;  /* 0x0000000496b77c10 */ /* 0x000fc8000ff5e0ff */
[----:B------:R-:W-:Y:S01]  /*1e50*/  IADD3 R179, P4, R183, 0x9, RZ ;  /* 0x00000009b7b37810 */ /* 0x000fe20007f9e0ff */
[----:B------:R-:W-:-:S03]  /*1e60*/  IMAD.X R154, RZ, RZ, UR5, P2 ;  /* 0x00000005ff9a7e24 */ /* 0x000fc600090e06ff */
[C---:B------:R-:W-:Y:S01]  /*1e70*/  ISETP.GT.U32.AND P3, PT, R179.reuse, R140, PT ;  /* 0x0000008cb300720c */ /* 0x040fe20003f64070 */
[--C-:B------:R-:W-:Y:S01]  /*1e80*/  IMAD.X R146, RZ, RZ, R154.reuse, P4 ;  /* 0x000000ffff927224 */ /* 0x100fe200020e069a */
[----:B------:R-:W-:Y:S02]  /*1e90*/  ISETP.GT.U32.AND P0, PT, R179, R118, PT ;  /* 0x00000076b300720c */ /* 0x000fe40003f04070 */
[----:B------:R-:W-:Y:S02]  /*1ea0*/  IADD3 R179, P6, R183, 0x10, RZ ;  /* 0x00000010b7b37810 */ /* 0x000fe40007fde0ff */
[C---:B------:R-:W-:Y:S02]  /*1eb0*/  ISETP.GT.U32.AND.EX P3, PT, R146.reuse, RZ, PT, P3 ;  /* 0x000000ff9200720c */ /* 0x040fe40003f64130 */
[----:B------:R-:W-:Y:S01]  /*1ec0*/  ISETP.GT.U32.AND.EX P0, PT, R146, RZ, PT, P0 ;  /* 0x000000ff9200720c */ /* 0x000fe20003f04100 */
[----:B------:R-:W-:Y:S01]  /*1ed0*/  IMAD.X R146, RZ, RZ, R154, P6 ;  /* 0x000000ffff927224 */ /* 0x000fe200030e069a */
[----:B------:R-:W-:-:S02]  /*1ee0*/  ISETP.GT.U32.AND P5, PT, R179, R140, PT ;  /* 0x0000008cb300720c */ /* 0x000fc40003fa4070 */
[----:B------:R-:W-:Y:S02]  /*1ef0*/  ISETP.GT.U32.AND P1, PT, R179, R118, PT ;  /* 0x00000076b300720c */ /* 0x000fe40003f24070 */
[C---:B------:R-:W-:Y:S02]  /*1f00*/  ISETP.GT.U32.AND.EX P5, PT, R146.reuse, RZ, PT, P5 ;  /* 0x000000ff9200720c */ /* 0x040fe40003fa4150 */
[----:B------:R-:W-:Y:S01]  /*1f10*/  ISETP.GT.U32.AND.EX P1, PT, R146, RZ, PT, P1 ;  /* 0x000000ff9200720c */ /* 0x000fe20003f24110 */
[----:B------:R-:W-:Y:S02]  /*1f20*/  WARPGROUP.DEPBAR.LE gsb0, 0x0 ;  /* 0x00008000000079c5 */ /* 0x000fe40000010000 */
[----:B------:R-:W-:Y:S01]  /*1f30*/  BAR.SYNC.DEFER_BLOCKING 0x0 ;  /* 0x0000000000007b1d */ /* 0x000fe20000010000 */
[----:B------:R-:W-:-:S05]  /*1f40*/  FMUL R29, R29, UR28 ;  /* 0x0000001c1d1d7c20 */ /* 0x000fca0008400000 */
[----:B------:R-:W-:Y:S01]  /*1f50*/  FSEL R29, R29, -INF , !P3 ;  /* 0xff8000001d1d7808 */ /* 0x000fe20005800000 */
[----:B--2---:R2:W-:Y:S04]  /*1f60*/  STS.U16 [R116+UR20+0x4000], R167 ;  /* 0x004000a774007988 */ /* 0x0045e80008000414 */
[----:B----4-:R4:W-:Y:S01]  /*1f70*/  STS.U16 [R116+UR20+0x4400], R169 ;  /* 0x004400a974007988 */ /* 0x0109e20008000414 */
[----:B--2---:R-:W-:Y:S01]  /*1f80*/  IADD3 R167, P4, R183, 0x11, RZ ;  /* 0x00000011b7a77810 */ /* 0x004fe20007f9e0ff */
[----:B----4-:R-:W-:Y:S01]  /*1f90*/  FMUL R169, R31, UR28 ;  /* 0x0000001c1fa97c20 */ /* 0x010fe20008400000 */
[----:B------:R-:W-:-:S03]  /*1fa0*/  IADD3 R31, P3, R183, 0x18, RZ ;  /* 0x00000018b71f7810 */ /* 0x000fc60007f7e0ff */
[----:B------:R-:W-:Y:S01]  /*1fb0*/  IMAD.X R146, RZ, RZ, R154, P4 ;  /* 0x000000ffff927224 */ /* 0x000fe200020e069a */
[----:B------:R-:W-:Y:S02]  /*1fc0*/  FSEL R169, R169, -INF , !P0 ;  /* 0xff800000a9a97808 */ /* 0x000fe40004000000 */
[C---:B------:R-:W-:Y:S02]  /*1fd0*/  ISETP.GT.U32.AND P0, PT, R31.reuse, R140, PT ;  /* 0x0000008c1f00720c */ /* 0x040fe40003f04070 */
[----:B------:R-:W-:Y:S01]  /*1fe0*/  ISETP.GT.U32.AND P4, PT, R31, R118, PT ;  /* 0x000000761f00720c */ /* 0x000fe20003f84070 */
[----:B------:R-:W-:Y:S01]  /*1ff0*/  FMUL R31, R32, UR28 ;  /* 0x0000001c201f7c20 */ /* 0x000fe20008400000 */
[----:B------:R-:W-:Y:S01]  /*2000*/  ISETP.GT.U32.AND P2, PT, R167, R140, PT ;  /* 0x0000008ca700720c */ /* 0x000fe20003f44070 */
[----:B---3--:R2:W-:Y:S01]  /*2010*/  STS.U16 [R116+UR20+0x5800], R165 ;  /* 0x005800a574007988 */ /* 0x0085e20008000414 */
[----:B------:R-:W-:Y:S01]  /*2020*/  FMUL R32, R33, UR28 ;  /* 0x0000001c21207c20 */ /* 0x000fe20008400000 */
[----:B------:R-:W-:-:S02]  /*2030*/  ISETP.GT.U32.AND P6, PT, R167, R118, PT ;  /* 0x00000076a700720c */ /* 0x000fc40003fc4070 */
[----:B------:R-:W-:Y:S02]  /*2040*/  ISETP.GT.U32.AND.EX P2, PT, R146, RZ, PT, P2 ;  /* 0x000000ff9200720c */ /* 0x000fe40003f44120 */
[----:B------:R-:W-:Y:S02]  /*2050*/  FSEL R31, R31, -INF , !P5 ;  /* 0xff8000001f1f7808 */ /* 0x000fe40006800000 */
[----:B------:R-:W-:Y:S01]  /*2060*/  IADD3 R33, P5, R183, 0x19, RZ ;  /* 0x00000019b7217810 */ /* 0x000fe20007fbe0ff */
[----:B--2---:R-:W-:Y:S01]  /*2070*/  FMUL R165, R34, UR28 ;  /* 0x0000001c22a57c20 */ /* 0x004fe20008400000 */
[----:B------:R-:W-:Y:S01]  /*2080*/  FSEL R32, R32, -INF , !P2 ;  /* 0xff80000020207808 */ /* 0x000fe20005000000 */
[----:B------:R-:W-:Y:S01]  /*2090*/  FMUL R167, R35, UR28 ;  /* 0x0000001c23a77c20 */ /* 0x000fe20008400000 */
[----:B------:R-:W-:Y:S01]  /*20a0*/  IMAD.X R34, RZ, RZ, R154, P3 ;  /* 0x000000ffff227224 */ /* 0x000fe200018e069a */
[----:B------:R-:W-:Y:S02]  /*20b0*/  ISETP.GT.U32.AND P2, PT, R33, R118, PT ;  /* 0x000000762100720c */ /* 0x000fe40003f44070 */
[----:B------:R-:W-:-:S02]  /*20c0*/  FSEL R165, R165, -INF , !P1 ;  /* 0xff800000a5a57808 */ /* 0x000fc40004800000 */
[----:B------:R-:W-:Y:S02]  /*20d0*/  ISETP.GT.U32.AND P1, PT, R33, R140, PT ;  /* 0x0000008c2100720c */ /* 0x000fe40003f24070 */
[----:B------:R-:W-:Y:S02]  /*20e0*/  ISETP.GT.U32.AND.EX P6, PT, R146, RZ, PT, P6 ;  /* 0x000000ff9200720c */ /* 0x000fe40003fc4160 */
[----:B------:R-:W-:Y:S02]  /*20f0*/  LOP3.LUT R33, R183, 0x21, RZ, 0xfc, !PT ;  /* 0x00000021b7217812 */ /* 0x000fe400078efcff */
[----:B------:R-:W-:Y:S02]  /*2100*/  FSEL R167, R167, -INF , !P6 ;  /* 0xff800000a7a77808 */ /* 0x000fe40007000000 */
[C---:B------:R-:W-:Y:S02]  /*2110*/  ISETP.GT.U32.AND.EX P0, PT, R34.reuse, RZ, PT, P0 ;  /* 0x000000ff2200720c */ /* 0x040fe40003f04100 */
[----:B------:R-:W-:Y:S01]  /*2120*/  ISETP.GT.U32.AND.EX P4, PT, R34, RZ, PT, P4 ;  /* 0x000000ff2200720c */ /* 0x000fe20003f84140 */
[----:B------:R-:W-:Y:S01]  /*2130*/  IMAD.X R34, RZ, RZ, R154, P5 ;  /* 0x000000ffff227224 */ /* 0x000fe200028e069a */
[----:B------:R-:W-:-:S02]  /*2140*/  ISETP.GT.U32.AND P6, PT, R33, R118, PT ;  /* 0x000000762100720c */ /* 0x000fc40003fc4070 */
[----:B------:R-:W-:Y:S01]  /*2150*/  ISETP.GT.U32.AND P3, PT, R33, R140, PT ;  /* 0x0000008c2100720c */ /* 0x000fe20003f64070 */
[----:B------:R-:W-:Y:S01]  /*2160*/  FMUL R33, R36, UR28 ;  /* 0x0000001c24217c20 */ /* 0x000fe20008400000 */
[----:B------:R-:W-:Y:S01]  /*2170*/  FMUL R38, R38, UR28 ;  /* 0x0000001c26267c20 */ /* 0x000fe20008400000 */
[----:B------:R-:W-:Y:S02]  /*2180*/  LOP3.LUT R35, R183, 0x28, RZ, 0xfc, !PT ;  /* 0x00000028b7237812 */ /* 0x000fe400078efcff */
[C---:B------:R-:W-:Y:S02]  /*2190*/  ISETP.GT.U32.AND.EX P1, PT, R34.reuse, RZ, PT, P1 ;  /* 0x000000ff2200720c */ /* 0x040fe40003f24110 */
[----:B------:R-:W-:Y:S01]  /*21a0*/  ISETP.GT.U32.AND.EX P2, PT, R34, RZ, PT, P2 ;  /* 0x000000ff2200720c */ /* 0x000fe20003f44120 */
[----:B------:R-:W-:Y:S01]  /*21b0*/  FMUL R34, R37, UR28 ;  /* 0x0000001c25227c20 */ /* 0x000fe20008400000 */
[----:B------:R-:W-:Y:S02]  /*21c0*/  FSEL R33, R33, -INF , !P0 ;  /* 0xff80000021217808 */ /* 0x000fe40004000000 */
[----:B------:R-:W-:-:S02]  /*21d0*/  ISETP.GT.U32.AND P5, PT, R35, R118, PT ;  /* 0x000000762300720c */ /* 0x000fc40003fa4070 */
[-C--:B------:R-:W-:Y:S02]  /*21e0*/  ISETP.GT.U32.AND P0, PT, R35, R140.reuse, PT ;  /* 0x0000008c2300720c */ /* 0x080fe40003f04070 */
[----:B------:R-:W-:Y:S02]  /*21f0*/  FSEL R37, R38, -INF , !P4 ;  /* 0xff80000026257808 */ /* 0x000fe40006000000 */
[----:B------:R-:W-:Y:S01]  /*2200*/  IADD3 R35, P4, R183, 0x8, RZ ;  /* 0x00000008b7237810 */ /* 0x000fe20007f9e0ff */
[----:B------:R-:W-:Y:S01]  /*2210*/  FMUL R39, R39, UR28 ;  /* 0x0000001c27277c20 */ /* 0x000fe20008400000 */
[----:B------:R-:W-:Y:S02]  /*2220*/  FSEL R34, R34, -INF , !P1 ;  /* 0xff80000022227808 */ /* 0x000fe40004800000 */
[----:B------:R-:W-:Y:S01]  /*2230*/  ISETP.GT.U32.AND P1, PT, R35, R140, PT ;  /* 0x0000008c2300720c */ /* 0x000fe20003f24070 */
[----:B------:R-:W-:Y:S01]  /*2240*/  IMAD.X R36, RZ, RZ, R154, P4 ;  /* 0x000000ffff247224 */ /* 0x000fe200020e069a */
[----:B------:R-:W-:-:S02]  /*2250*/  LOP3.LUT R35, R183, 0x29, RZ, 0xfc, !PT ;  /* 0x00000029b7237812 */ /* 0x000fc400078efcff */
[----:B------:R-:W-:Y:S01]  /*2260*/  FSEL R39, R39, -INF , !P2 ;  /* 0xff80000027277808 */ /* 0x000fe20005000000 */
[----:B------:R-:W-:Y:S01]  /*2270*/  FMUL R28, R28, UR28 ;  /* 0x0000001c1c1c7c20 */ /* 0x000fe20008400000 */
[C---:B------:R-:W-:Y:S02]  /*2280*/  ISETP.GT.U32.AND P2, PT, R35.reuse, R118, PT ;  /* 0x000000762300720c */ /* 0x040fe40003f44070 */
[----:B------:R-:W-:Y:S01]  /*2290*/  ISETP.GT.U32.AND P4, PT, R35, R140, PT ;  /* 0x0000008c2300720c */ /* 0x000fe20003f84070 */
[----:B------:R-:W-:Y:S01]  /*22a0*/  FMUL R35, R41, UR28 ;  /* 0x0000001c29237c20 */ /* 0x000fe20008400000 */
[----:B------:R-:W-:Y:S02]  /*22b0*/  ISETP.GT.U32.AND.EX P1, PT, R36, RZ, PT, P1 ;  /* 0x000000ff2400720c */ /* 0x000fe40003f24110 */
[----:B------:R-:W-:Y:S02]  /*22c0*/  ISETP.GT.U32.AND.EX P3, PT, R154, RZ, PT, P3 ;  /* 0x000000ff9a00720c */ /* 0x000fe40003f64130 */
[----:B------:R-:W-:Y:S01]  /*22d0*/  LOP3.LUT R41, R183, 0x30, RZ, 0xfc, !PT ;  /* 0x00000030b7297812 */ /* 0x000fe200078efcff */
[----:B------:R2:W-:Y:S01]  /*22e0*/  STS.U16 [R116+UR20+0x4c00], R173 ;  /* 0x004c00ad74007988 */ /* 0x0005e20008000414 */
[----:B------:R-:W-:-:S02]  /*22f0*/  FSEL R28, R28, -INF , !P1 ;  /* 0xff8000001c1c7808 */ /* 0x000fc40004800000 */
[----:B------:R-:W-:Y:S01]  /*2300*/  FSEL R35, R35, -INF , !P3 ;  /* 0xff80000023237808 */ /* 0x000fe20005800000 */
[----:B------:R3:W-:Y:S01]  /*2310*/  STS.U16 [R116+UR20+0x4800], R171 ;  /* 0x004800ab74007988 */ /* 0x0007e20008000414 */
[C---:B------:R-:W-:Y:S02]  /*2320*/  ISETP.GT.U32.AND P1, PT, R41.reuse, R118, PT ;  /* 0x000000762900720c */ /* 0x040fe40003f24070 */
[----:B------:R-:W-:Y:S02]  /*2330*/  ISETP.GT.U32.AND P3, PT, R41, R140, PT ;  /* 0x0000008c2900720c */ /* 0x000fe40003f64070 */
[----:B------:R-:W-:Y:S01]  /*2340*/  ISETP.GT.U32.AND.EX P6, PT, R154, RZ, PT, P6 ;  /* 0x000000ff9a00720c */ /* 0x000fe20003fc4160 */
[----:B--2---:R-:W-:Y:S01]  /*2350*/  FMUL R173, R43, UR28 ;  /* 0x0000001c2bad7c20 */ /* 0x004fe20008400000 */
[----:B------:R-:W-:Y:S01]  /*2360*/  LOP3.LUT R41, R183, 0x31, RZ, 0xfc, !PT ;  /* 0x00000031b7297812 */ /* 0x000fe200078efcff */
[----:B------:R-:W-:Y:S01]  /*2370*/  FMUL R43, R50, UR28 ;  /* 0x0000001c322b7c20 */ /* 0x000fe20008400000 */
[----:B------:R-:W-:Y:S01]  /*2380*/  ISETP.GT.U32.AND.EX P5, PT, R154, RZ, PT, P5 ;  /* 0x000000ff9a00720c */ /* 0x000fe20003fa4150 */
[----:B---3--:R-:W-:Y:S01]  /*2390*/  FMUL R171, R46, UR28 ;  /* 0x0000001c2eab7c20 */ /* 0x008fe20008400000 */
[----:B------:R-:W-:-:S02]  /*23a0*/  FSEL R173, R173, -INF , !P6 ;  /* 0xff800000adad7808 */ /* 0x000fc40007000000 */
[----:B------:R-:W-:Y:S02]  /*23b0*/  ISETP.GT.U32.AND.EX P1, PT, R154, RZ, PT, P1 ;  /* 0x000000ff9a00720c */ /* 0x000fe40003f24110 */
[----:B------:R-:W-:Y:S02]  /*23c0*/  ISETP.GT.U32.AND P6, PT, R41, R118, PT ;  /* 0x000000762900720c */ /* 0x000fe40003fc4070 */
[----:B------:R-:W-:Y:S02]  /*23d0*/  LOP3.LUT R181, R183, 0x38, RZ, 0xfc, !PT ;  /* 0x00000038b7b57812 */ /* 0x000fe400078efcff */
[----:B------:R-:W-:Y:S01]  /*23e0*/  FSEL R171, R171, -INF , !P5 ;  /* 0xff800000abab7808 */ /* 0x000fe20006800000 */
[----:B------:R-:W-:Y:S01]  /*23f0*/  FMUL R47, R47, UR28 ;  /* 0x0000001c2f2f7c20 */ /* 0x000fe20008400000 */
[----:B------:R-:W-:Y:S01]  /*2400*/  ISETP.GT.U32.AND P5, PT, R41, R140, PT ;  /* 0x0000008c2900720c */ /* 0x000fe20003fa4070 */
[----:B------:R-:W-:Y:S01]  /*2410*/  FMUL R41, R51, UR28 ;  /* 0x0000001c33297c20 */ /* 0x000fe20008400000 */
[----:B------:R-:W-:-:S02]  /*2420*/  FSEL R43, R43, -INF , !P1 ;  /* 0xff8000002b2b7808 */ /* 0x000fc40004800000 */
[C---:B------:R-:W-:Y:S02]  /*2430*/  ISETP.GT.U32.AND.EX P2, PT, R154.reuse, RZ, PT, P2 ;  /* 0x000000ff9a00720c */ /* 0x040fe40003f44120 */
[----:B------:R-:W-:Y:S02]  /*2440*/  ISETP.GT.U32.AND.EX P6, PT, R154, RZ, PT, P6 ;  /* 0x000000ff9a00720c */ /* 0x000fe40003fc4160 */
[----:B------:R-:W-:Y:S01]  /*2450*/  ISETP.GT.U32.AND P1, PT, R181, R118, PT ;  /* 0x00000076b500720c */ /* 0x000fe20003f24070 */
[----:B------:R-:W-:Y:S01]  /*2460*/  FMUL R54, R54, UR28 ;  /* 0x0000001c36367c20 */ /* 0x000fe20008400000 */
[----:B------:R-:W-:Y:S02]  /*2470*/  FSEL R47, R47, -INF , !P2 ;  /* 0xff8000002f2f7808 */ /* 0x000fe40005000000 */
[----:B------:R-:W-:Y:S02]  /*2480*/  FSEL R41, R41, -INF , !P6 ;  /* 0xff80000029297808 */ /* 0x000fe40007000000 */
[----:B------:R-:W-:-:S02]  /*2490*/  ISETP.GT.U32.AND.EX P1, PT, R154, RZ, PT, P1 ;  /* 0x000000ff9a00720c */ /* 0x000fc40003f24110 */
[CC--:B------:R-:W-:Y:S02]  /*24a0*/  ISETP.GT.U32.AND P2, PT, R183.reuse, R118.reuse, PT ;  /* 0x00000076b700720c */ /* 0x0c0fe40003f44070 */
[----:B------:R-:W-:Y:S01]  /*24b0*/  ISETP.GE.U32.AND P6, PT, R183, R118, PT ;  /* 0x00000076b700720c */ /* 0x000fe20003fc6070 */
[----:B------:R-:W-:Y:S01]  /*24c0*/  FMUL R36, R27, UR28 ;  /* 0x0000001c1b247c20 */ /* 0x000fe20008400000 */
[----:B------:R-:W-:Y:S01]  /*24d0*/  FMUL R26, R26, UR28 ;  /* 0x0000001c1a1a7c20 */ /* 0x000fe20008400000 */
[----:B------:R-:W-:Y:S02]  /*24e0*/  FSEL R27, R54, -INF , !P1 ;  /* 0xff800000361b7808 */ /* 0x000fe40004800000 */
[C---:B------:R-:W-:Y:S02]  /*24f0*/  ISETP.GT.U32.AND.EX P2, PT, R154.reuse, RZ, PT, P2 ;  /* 0x000000ff9a00720c */ /* 0x040fe40003f44120 */
[----:B------:R-:W-:Y:S02]  /*2500*/  ISETP.GE.U32.AND.EX P6, PT, R154, RZ, PT, P6 ;  /* 0x000000ff9a00720c */ /* 0x000fe40003fc6160 */
[----:B------:R-:W-:Y:S01]  /*2510*/  ISETP.GT.U32.AND P1, PT, R183, R140, PT ;  /* 0x0000008cb700720c */ /* 0x000fe20003f24070 */
[----:B-----5:R2:W-:Y:S01]  /*2520*/  STS.U16 [R116+UR20+0x5000], R175 ;  /* 0x005000af74007988 */ /* 0x0205e20008000414 */
[----:B------:R-:W-:Y:S01]  /*2530*/  FMUL R30, R30, UR28 ;  /* 0x0000001c1e1e7c20 */ /* 0x000fe20008400000 */
[----:B------:R-:W-:-:S02]  /*2540*/  FSEL R36, R36, -INF , !P6 ;  /* 0xff80000024247808 */ /* 0x000fc40007000000 */
[----:B------:R-:W-:Y:S01]  /*2550*/  ISETP.GT.U32.AND.EX P1, PT, R154, RZ, PT, P1 ;  /* 0x000000ff9a00720c */ /* 0x000fe20003f24110 */
[----:B------:R-:W-:Y:S01]  /*2560*/  FMUL R51, R55, UR28 ;  /* 0x0000001c37337c20 */ /* 0x000fe20008400000 */
[----:B--2---:R-:W-:Y:S02]  /*2570*/  FSEL R175, R26, -INF , !P2 ;  /* 0xff8000001aaf7808 */ /* 0x004fe40005000000 */
[----:B------:R-:W-:Y:S02]  /*2580*/  FSEL R55, R30, -INF , !P1 ;  /* 0xff8000001e377808 */ /* 0x000fe40004800000 */
[----:B------:R-:W-:Y:S02]  /*2590*/  FMNMX R26, R175, R36, !PT ;  /* 0x00000024af1a7209 */ /* 0x000fe40007800000 */
[----:B------:R-:W-:Y:S02]  /*25a0*/  LOP3.LUT R179, R183, 0x39, RZ, 0xfc, !PT ;  /* 0x00000039b7b37812 */ /* 0x000fe400078efcff */
[----:B------:R-:W-:-:S02]  /*25b0*/  FMNMX R26, R55, R26, !PT ;  /* 0x0000001a371a7209 */ /* 0x000fc40007800000 */
[----:B------:R-:W-:Y:S02]  /*25c0*/  ISETP.GT.U32.AND P2, PT, R179, R118, PT ;  /* 0x00000076b300720c */ /* 0x000fe40003f44070 */
[----:B------:R-:W-:Y:S02]  /*25d0*/  FMNMX R26, R169, R26, !PT ;  /* 0x0000001aa91a7209 */ /* 0x000fe40007800000 */
[C---:B------:R-:W-:Y:S02]  /*25e0*/  ISETP.GE.U32.AND P6, PT, R183.reuse, R140, PT ;  /* 0x0000008cb700720c */ /* 0x040fe40003fc6070 */
[----:B------:R-:W-:Y:S02]  /*25f0*/  ISETP.GT.U32.AND.EX P2, PT, R154, RZ, PT, P2 ;  /* 0x000000ff9a00720c */ /* 0x000fe40003f44120 */
[----:B------:R-:W-:Y:S02]  /*2600*/  LOP3.LUT R183, R183, 0x20, RZ, 0xfc, !PT ;  /* 0x00000020b7b77812 */ /* 0x000fe400078efcff */
[----:B------:R-:W-:-:S02]  /*2610*/  FMNMX R26, R165, R26, !PT ;  /* 0x0000001aa51a7209 */ /* 0x000fc40007800000 */
[----:B------:R-:W-:Y:S02]  /*2620*/  FSEL R51, R51, -INF , !P2 ;  /* 0xff80000033337808 */ /* 0x000fe40005000000 */
[----:B------:R-:W-:Y:S02]  /*2630*/  ISETP.GT.U32.AND P2, PT, R183, R118, PT ;  /* 0x00000076b700720c */ /* 0x000fe40003f44070 */
[----:B------:R-:W-:Y:S01]  /*2640*/  FMNMX R26, R167, R26, !PT ;  /* 0x0000001aa71a7209 */ /* 0x000fe20007800000 */
[----:B------:R-:W-:Y:S01]  /*2650*/  FMUL R42, R42, UR28 ;  /* 0x0000001c2a2a7c20 */ /* 0x000fe20008400000 */
[----:B------:R-:W-:Y:S02]  /*2660*/  ISETP.GT.U32.AND.EX P2, PT, R154, RZ, PT, P2 ;  /* 0x000000ff9a00720c */ /* 0x000fe40003f44120 */
[----:B------:R-:W-:Y:S01]  /*2670*/  FMNMX R26, R37, R26, !PT ;  /* 0x0000001a251a7209 */ /* 0x000fe20007800000 */
[----:B------:R2:W-:Y:S03]  /*2680*/  STS.U16 [R116+UR20+0x5400], R177 ;  /* 0x005400b174007988 */ /* 0x0005e60008000414 */
[----:B------:R-:W-:-:S02]  /*2690*/  FMNMX R26, R39, R26, !PT ;  /* 0x0000001a271a7209 */ /* 0x000fc40007800000 */
[----:B--2---:R-:W-:-:S04]  /*26a0*/  FSEL R177, R42, -INF , !P2 ;  /* 0xff8000002ab17808 */ /* 0x004fc80005000000 */
[----:B------:R-:W-:-:S04]  /*26b0*/  FMNMX R26, R177, R26, !PT ;  /* 0x0000001ab11a7209 */ /* 0x000fc80007800000 */
[----:B------:R-:W-:-:S04]  /*26c0*/  FMNMX R26, R173, R26, !PT ;  /* 0x0000001aad1a7209 */ /* 0x000fc80007800000 */
[----:B------:R-:W-:-:S04]  /*26d0*/  FMNMX R26, R171, R26, !PT ;  /* 0x0000001aab1a7209 */ /* 0x000fc80007800000 */
[----:B------:R-:W-:-:S04]  /*26e0*/  FMNMX R26, R47, R26, !PT ;  /* 0x0000001a2f1a7209 */ /* 0x000fc80007800000 */
[----:B------:R-:W-:-:S04]  /*26f0*/  FMNMX R26, R43, R26, !PT ;  /* 0x0000001a2b1a7209 */ /* 0x000fc80007800000 */
[----:B------:R-:W-:Y:S01]  /*2700*/  FMNMX R26, R41, R26, !PT ;  /* 0x0000001a291a7209 */ /* 0x000fe20007800000 */
[----:B------:R-:W-:-:S03]  /*2710*/  FMUL R24, R24, UR28 ;  /* 0x0000001c18187c20 */ /* 0x000fc60008400000 */
[----:B------:R-:W-:-:S04]  /*2720*/  FMNMX R26, R27, R26, !PT ;  /* 0x0000001a1b1a7209 */ /* 0x000fc80007800000 */
[----:B------:R-:W-:Y:S02]  /*2730*/  FMNMX R26, R51, R26, !PT ;  /* 0x0000001a331a7209 */ /* 0x000fe40007800000 */
[----:B------:R-:W-:Y:S02]  /*2740*/  FSEL R146, R24, -INF , !P1 ;  /* 0xff80000018927808 */ /* 0x000fe40004800000 */
[----:B------:R-:W-:Y:S02]  /*2750*/  ISETP.GT.U32.AND P1, PT, R179, R140, PT ;  /* 0x0000008cb300720c */ /* 0x000fe40003f24070 */
[----:B------:R-:W2:Y:S01]  /*2760*/  SHFL.BFLY PT, R179, R26, 0x2, 0x1f ;  /* 0x0c401f001ab37f89 */ /* 0x000ea200000e0000 */
[----:B------:R-:W-:Y:S01]  /*2770*/  FMUL R25, R25, UR28 ;  /* 0x0000001c19197c20 */ /* 0x000fe20008400000 */
[----:B------:R-:W-:-:S04]  /*2780*/  ISETP.GE.U32.AND.EX P6, PT, R154, RZ, PT, P6 ;  /* 0x000000ff9a00720c */ /* 0x000fc80003fc6160 */
[----:B------:R-:W-:-:S04]  /*2790*/  FSEL R152, R25, -INF , !P6 ;  /* 0xff80000019987808 */ /* 0x000fc80007000000 */
[----:B------:R-:W-:Y:S02]  /*27a0*/  FMNMX R25, R146, R152, !PT ;  /* 0x0000009892197209 */ /* 0x000fe40007800000 */
[----:B--2---:R-:W-:-:S05]  /*27b0*/  FMNMX R179, R26, R179, !PT ;  /* 0x000000b31ab37209 */ /* 0x004fca0007800000 */
[----:B------:R-:W2:Y:S01]  /*27c0*/  SHFL.BFLY PT, R30, R179, 0x1, 0x1f ;  /* 0x0c201f00b31e7f89 */ /* 0x000ea200000e0000 */
[----:B------:R-:W-:-:S04]  /*27d0*/  FMNMX R24, R28, R25, !PT ;  /* 0x000000191c187209 */ /* 0x000fc80007800000 */
[----:B------:R-:W-:-:S04]  /*27e0*/  FMNMX R24, R29, R24, !PT ;  /* 0x000000181d187209 */ /* 0x000fc80007800000 */
[----:B------:R-:W-:Y:S02]  /*27f0*/  FMNMX R25, R31, R24, !PT ;  /* 0x000000181f197209 */ /* 0x000fe40007800000 */
[----:B------:R-:W-:Y:S02]  /*2800*/  ISETP.GT.U32.AND P6, PT, R183, R140, PT ;  /* 0x0000008cb700720c */ /* 0x000fe40003fc4070 */
[----:B------:R-:W-:Y:S01]  /*2810*/  FMNMX R26, R32, R25, !PT ;  /* 0x00000019201a7209 */ /* 0x000fe20007800000 */
[----:B------:R-:W-:Y:S01]  /*2820*/  FMUL R24, R40, UR28 ;  /* 0x0000001c28187c20 */ /* 0x000fe20008400000 */
[----:B------:R-:W-:Y:S02]  /*2830*/  ISETP.GT.U32.AND.EX P6, PT, R154, RZ, PT, P6 ;  /* 0x000000ff9a00720c */ /* 0x000fe40003fc4160 */
[----:B------:R-:W-:Y:S02]  /*2840*/  FMNMX R25, R33, R26, !PT ;  /* 0x0000001a21197209 */ /* 0x000fe40007800000 */
[----:B------:R-:W-:-:S02]  /*2850*/  FSEL R24, R24, -INF , !P6 ;  /* 0xff80000018187808 */ /* 0x000fc40007000000 */
[----:B------:R-:W-:Y:S02]  /*2860*/  FMNMX R25, R34, R25, !PT ;  /* 0x0000001922197209 */ /* 0x000fe40007800000 */
[----:B--2---:R-:W-:Y:S02]  /*2870*/  FMNMX R30, R179, R30, !PT ;  /* 0x0000001eb31e7209 */ /* 0x004fe40007800000 */
[----:B------:R-:W-:Y:S02]  /*2880*/  ISETP.GT.U32.AND.EX P0, PT, R154, RZ, PT, P0 ;  /* 0x000000ff9a00720c */ /* 0x000fe40003f04100 */
[----:B------:R-:W-:Y:S01]  /*2890*/  FMNMX R40, R30, R145, !PT ;  /* 0x000000911e287209 */ /* 0x000fe20007800000 */
[----:B------:R-:W-:Y:S01]  /*28a0*/  FMUL R30, R44, UR28 ;  /* 0x0000001c2c1e7c20 */ /* 0x000fe20008400000 */
[----:B------:R-:W-:Y:S01]  /*28b0*/  FMNMX R26, R24, R25, !PT ;  /* 0x00000019181a7209 */ /* 0x000fe20007800000 */
[----:B------:R-:W-:Y:S01]  /*28c0*/  FMUL R46, R45, UR28 ;  /* 0x0000001c2d2e7c20 */ /* 0x000fe20008400000 */
[----:B------:R-:W-:-:S02]  /*28d0*/  ISETP.GT.U32.AND.EX P4, PT, R154, RZ, PT, P4 ;  /* 0x000000ff9a00720c */ /* 0x000fc40003f84140 */
[----:B------:R-:W-:Y:S02]  /*28e0*/  FSEL R30, R30, -INF , !P0 ;  /* 0xff8000001e1e7808 */ /* 0x000fe40004000000 */
[----:B------:R-:W-:Y:S01]  /*28f0*/  FMNMX R45, R35, R26, !PT ;  /* 0x0000001a232d7209 */ /* 0x000fe20007800000 */
[----:B------:R-:W-:Y:S01]  /*2900*/  FMUL R38, R48, UR28 ;  /* 0x0000001c30267c20 */ /* 0x000fe20008400000 */
[----:B------:R-:W-:Y:S02]  /*2910*/  ISETP.GT.U32.AND.EX P3, PT, R154, RZ, PT, P3 ;  /* 0x000000ff9a00720c */ /* 0x000fe40003f64130 */
[----:B------:R-:W-:Y:S02]  /*2920*/  FSEL R46, R46, -INF , !P4 ;  /* 0xff8000002e2e7808 */ /* 0x000fe40006000000 */
[----:B------:R-:W-:Y:S01]  /*2930*/  FMNMX R45, R30, R45, !PT ;  /* 0x0000002d1e2d7209 */ /* 0x000fe20007800000 */
[----:B------:R-:W-:Y:S01]  /*2940*/  FMUL R49, R49, UR28 ;  /* 0x0000001c31317c20 */ /* 0x000fe20008400000 */
[----:B------:R-:W-:-:S02]  /*2950*/  ISETP.GT.U32.AND P2, PT, R181, R140, PT ;  /* 0x0000008cb500720c */ /* 0x000fc40003f44070 */
[----:B------:R-:W-:Y:S02]  /*2960*/  ISETP.GT.U32.AND.EX P5, PT, R154, RZ, PT, P5 ;  /* 0x000000ff9a00720c */ /* 0x000fe40003fa4150 */
[----:B------:R-:W-:Y:S02]  /*2970*/  FSEL R38, R38, -INF , !P3 ;  /* 0xff80000026267808 */ /* 0x000fe40005800000 */
[----:B------:R-:W-:Y:S01]  /*2980*/  FMNMX R45, R46, R45, !PT ;  /* 0x0000002d2e2d7209 */ /* 0x000fe20007800000 */
[----:B------:R-:W-:Y:S01]  /*2990*/  FMUL R52, R52, UR28 ;  /* 0x0000001c34347c20 */ /* 0x000fe20008400000 */
[C---:B------:R-:W-:Y:S02]  /*29a0*/  ISETP.GT.U32.AND.EX P2, PT, R154.reuse, RZ, PT, P2 ;  /* 0x000000ff9a00720c */ /* 0x040fe40003f44120 */
[----:B------:R-:W-:Y:S02]  /*29b0*/  ISETP.GT.U32.AND.EX P1, PT, R154, RZ, PT, P1 ;  /* 0x000000ff9a00720c */ /* 0x000fe40003f24110 */
[----:B------:R-:W-:-:S02]  /*29c0*/  FSEL R154, R49, -INF , !P5 ;  /* 0xff800000319a7808 */ /* 0x000fc40006800000 */
[----:B------:R-:W-:Y:S01]  /*29d0*/  FMNMX R45, R38, R45, !PT ;  /* 0x0000002d262d7209 */ /* 0x000fe20007800000 */
[----:B------:R-:W-:Y:S01]  /*29e0*/  FMUL R53, R53, UR28 ;  /* 0x0000001c35357c20 */ /* 0x000fe20008400000 */
[----:B0-----:R-:W-:Y:S02]  /*29f0*/  FSEL R156, R52, -INF , !P2 ;  /* 0xff800000349c7808 */ /* 0x001fe40005000000 */
[----:B------:R-:W-:Y:S02]  /*2a00*/  FMNMX R45, R154, R45, !PT ;  /* 0x0000002d9a2d7209 */ /* 0x000fe40007800000 */
[----:B-1----:R-:W-:Y:S02]  /*2a10*/  FSEL R158, R53, -INF , !P1 ;  /* 0xff800000359e7808 */ /* 0x002fe40004800000 */
[----:B------:R-:W-:Y:S01]  /*2a20*/  FMNMX R45, R156, R45, !PT ;  /* 0x0000002d9c2d7209 */ /* 0x000fe20007800000 */
[--C-:B------:R-:W-:Y:S01]  /*2a30*/  FADD R36, R36, -R40.reuse ;  /* 0x8000002824247221 */ /* 0x100fe20000000000 */
[----:B------:R-:W-:-:S02]  /*2a40*/  FADD R55, R55, -R40 ;  /* 0x8000002837377221 */ /* 0x000fc40000000000 */
[----:B------:R-:W-:Y:S01]  /*2a50*/  FMNMX R50, R158, R45, !PT ;  /* 0x0000002d9e327209 */ /* 0x000fe20007800000 */
[----:B------:R-:W-:Y:S01]  /*2a60*/  FMUL R26, R36, 1.4426950216293334961 ;  /* 0x3fb8aa3b241a7820 */ /* 0x000fe20000400000 */
[----:B------:R-:W-:-:S03]  /*2a70*/  FMUL R36, R55, 1.4426950216293334961 ;  /* 0x3fb8aa3b37247820 */ /* 0x000fc60000400000 */
[----:B------:R-:W0:Y:S01]  /*2a80*/  SHFL.BFLY PT, R55, R50, 0x2, 0x1f ;  /* 0x0c401f0032377f89 */ /* 0x000e2200000e0000 */
[----:B------:R-:W-:-:S04]  /*2a90*/  FADD R37, R37, -R40 ;  /* 0x8000002825257221 */ /* 0x000fc80000000000 */
[----:B------:R-:W-:Y:S01]  /*2aa0*/  FMUL R44, R37, 1.4426950216293334961 ;  /* 0x3fb8aa3b252c7820 */ /* 0x000fe20000400000 */
[----:B0-----:R-:W-:-:S05]  /*2ab0*/  FMNMX R37, R50, R55, !PT ;  /* 0x0000003732257209 */ /* 0x001fca0007800000 */
[----:B------:R-:W0:Y:S01]  /*2ac0*/  SHFL.BFLY PT, R54, R37, 0x1, 0x1f ;  /* 0x0c201f0025367f89 */ /* 0x000e2200000e0000 */
[--C-:B------:R-:W-:Y:S01]  /*2ad0*/  FADD R43, R43, -R40.reuse ;  /* 0x800000282b2b7221 */ /* 0x100fe20000000000 */
[--C-:B------:R-:W-:Y:S01]  /*2ae0*/  FADD R175, R175, -R40.reuse ;  /* 0x80000028afaf7221 */ /* 0x100fe20000000000 */
[--C-:B------:R-:W-:Y:S01]  /*2af0*/  FADD R27, R27, -R40.reuse ;  /* 0x800000281b1b7221 */ /* 0x100fe20000000000 */
[--C-:B------:R-:W-:Y:S01]  /*2b00*/  FADD R39, R39, -R40.reuse ;  /* 0x8000002827277221 */ /* 0x100fe20000000000 */
[----:B------:R-:W-:Y:S01]  /*2b10*/  FMUL R160, R43, 1.4426950216293334961 ;  /* 0x3fb8aa3b2ba07820 */ /* 0x000fe20000400000 */
[----:B------:R-:W-:Y:S01]  /*2b20*/  FMUL R175, R175, 1.4426950216293334961 ;  /* 0x3fb8aa3bafaf7820 */ /* 0x000fe20000400000 */
[--C-:B------:R-:W-:Y:S01]  /*2b30*/  FADD R169, R169, -R40.reuse ;  /* 0x80000028a9a97221 */ /* 0x100fe20000000000 */
[----:B------:R-:W-:Y:S01]  /*2b40*/  MUFU.EX2 R26, R26 ;  /* 0x0000001a001a7308 */ /* 0x000fe20000000800 */
[----:B------:R-:W-:Y:S01]  /*2b50*/  FMUL R49, R39, 1.4426950216293334961 ;  /* 0x3fb8aa3b27317820 */ /* 0x000fe20000400000 */
[--C-:B------:R-:W-:Y:S01]  /*2b60*/  FADD R39, R47, -R40.reuse ;  /* 0x800000282f277221 */ /* 0x100fe20000000000 */
[----:B------:R-:W-:Y:S01]  /*2b70*/  FMUL R53, R169, 1.4426950216293334961 ;  /* 0x3fb8aa3ba9357820 */ /* 0x000fe20000400000 */
[----:B------:R-:W-:Y:S04]  /*2b80*/  STS.U16 [R116+UR20+0x5c00], R161 ;  /* 0x005c00a174007988 */ /* 0x000fe80008000414 */
[----:B------:R-:W1:Y:S01]  /*2b90*/  MUFU.EX2 R25, R175 ;  /* 0x000000af00197308 */ /* 0x000e620000000800 */
[----:B0-----:R-:W-:Y:S01]  /*2ba0*/  FMNMX R43, R37, R54, !PT ;  /* 0x00000036252b7209 */ /* 0x001fe20007800000 */
[----:B------:R-:W-:Y:S01]  /*2bb0*/  FMUL R37, R27, 1.4426950216293334961 ;  /* 0x3fb8aa3b1b257820 */ /* 0x000fe20000400000 */
[----:B------:R-:W-:-:S05]  /*2bc0*/  FADD R27, R51, -R40 ;  /* 0x80000028331b7221 */ /* 0x000fca0000000000 */
[----:B------:R-:W0:Y:S01]  /*2bd0*/  MUFU.EX2 R36, R36 ;  /* 0x0000002400247308 */ /* 0x000e220000000800 */
[----:B------:R-:W-:Y:S01]  /*2be0*/  FMNMX R43, R43, R142, !PT ;  /* 0x0000008e2b2b7209 */ /* 0x000fe20007800000 */
[----:B------:R-:W-:Y:S01]  /*2bf0*/  FMUL R54, R27, 1.4426950216293334961 ;  /* 0x3fb8aa3b1b367820 */ /* 0x000fe20000400000 */
[----:B------:R-:W-:Y:S01]  /*2c00*/  FADD R27, -R40, R145 ;  /* 0x00000091281b7221 */ /* 0x000fe20000000100 */
[----:B------:R-:W-:Y:S01]  /*2c10*/  STS.U16 [R138+UR20+0x4200], R147 ;  /* 0x004200938a007988 */ /* 0x000fe20008000414 */
[----:B------:R-:W-:Y:S01]  /*2c20*/  FMUL R50, R39, 1.4426950216293334961 ;  /* 0x3fb8aa3b27327820 */ /* 0x000fe20000400000 */
[----:B------:R-:W-:Y:S02]  /*2c30*/  FADD R39, R41, -R40 ;  /* 0x8000002829277221 */ /* 0x000fe40000000000 */
[----:B------:R-:W-:Y:S01]  /*2c40*/  STS.U16 [R138+UR20+0x4600], R149 ;  /* 0x004600958a007988 */ /* 0x000fe20008000414 */
[----:B------:R-:W-:-:S03]  /*2c50*/  FMUL R145, R27, 1.4426950216293334961 ;  /* 0x3fb8aa3b1b917820 */ /* 0x000fc60000400000 */
[----:B------:R-:W-:Y:S04]  /*2c60*/  STS.U16 [R138+UR20+0x4a00], R151 ;  /* 0x004a00978a007988 */ /* 0x000fe80008000414 */
[----:B------:R2:W-:Y:S04]  /*2c70*/  STS.U16 [R138+UR20+0x4e00], R153 ;  /* 0x004e00998a007988 */ /* 0x0005e80008000414 */
[----:B------:R-:W-:Y:S04]  /*2c80*/  STS.U16 [R138+UR20+0x5200], R155 ;  /* 0x0052009b8a007988 */ /* 0x000fe80008000414 */
[----:B------:R-:W-:Y:S04]  /*2c90*/  STS.U16 [R138+UR20+0x5600], R157 ;  /* 0x0056009d8a007988 */ /* 0x000fe80008000414 */
[----:B------:R-:W-:Y:S04]  /*2ca0*/  STS.U16 [R138+UR20+0x5a00], R159 ;  /* 0x005a009f8a007988 */ /* 0x000fe80008000414 */
[----:B------:R-:W-:Y:S01]  /*2cb0*/  STS.U16 [R138+UR20+0x5e00], R163 ;  /* 0x005e00a38a007988 */ /* 0x000fe20008000414 */
[----:B------:R-:W2:Y:S01]  /*2cc0*/  MUFU.EX2 R53, R53 ;  /* 0x0000003500357308 */ /* 0x000ea20000000800 */
[----:B------:R3:W-:Y:S06]  /*2cd0*/  MEMBAR.ALL.CTA ;  /* 0x0000000000007992 */ /* 0x0007ec0000008000 */
[----:B---3--:R-:W3:Y:S01]  /*2ce0*/  FENCE.VIEW.ASYNC.S ;  /* 0x00000000000073c6 */ /* 0x008ee20000000000 */
[--C-:B------:R-:W-:Y:S01]  /*2cf0*/  FADD R27, R146, -R43.reuse ;  /* 0x8000002b921b7221 */ /* 0x100fe20000000000 */
[----:B------:R-:W-:Y:S01]  /*2d00*/  FMUL R39, R39, 1.4426950216293334961 ;  /* 0x3fb8aa3b27277820 */ /* 0x000fe20000400000 */
[----:B------:R-:W-:-:S02]  /*2d10*/  FADD R24, R24, -R43 ;  /* 0x8000002b18187221 */ /* 0x000fc40000000000 */
[----:B------:R-:W-:Y:S01]  /*2d20*/  FMUL R27, R27, 1.4426950216293334961 ;  /* 0x3fb8aa3b1b1b7820 */ /* 0x000fe20000400000 */
[----:B------:R-:W-:Y:S01]  /*2d30*/  MUFU.EX2 R52, R39 ;  /* 0x0000002700347308 */ /* 0x000fe20000000800 */
[--C-:B------:R-:W-:Y:S01]  /*2d40*/  FADD R152, R152, -R43.reuse ;  /* 0x8000002b98987221 */ /* 0x100fe20000000000 */
[----:B------:R-:W-:Y:S01]  /*2d50*/  FMUL R24, R24, 1.4426950216293334961 ;  /* 0x3fb8aa3b18187820 */ /* 0x000fe20000400000 */
[----:B------:R-:W-:-:S05]  /*2d60*/  FADD R28, R28, -R43 ;  /* 0x8000002b1c1c7221 */ /* 0x000fca0000000000 */
[----:B------:R1:W-:Y:S01]  /*2d70*/  MUFU.EX2 R39, R27 ;  /* 0x0000001b00277308 */ /* 0x0003e20000000800 */
[----:B------:R-:W-:Y:S01]  /*2d80*/  FMUL R152, R152, 1.4426950216293334961 ;  /* 0x3fb8aa3b98987820 */ /* 0x000fe20000400000 */
[--C-:B------:R-:W-:Y:S01]  /*2d90*/  FADD R165, R165, -R40.reuse ;  /* 0x80000028a5a57221 */ /* 0x100fe20000000000 */
[--C-:B------:R-:W-:Y:S01]  /*2da0*/  FADD R167, R167, -R40.reuse ;  /* 0x80000028a7a77221 */ /* 0x100fe20000000000 */
[----:B------:R-:W-:Y:S01]  /*2db0*/  FADD R177, R177, -R40 ;  /* 0x80000028b1b17221 */ /* 0x000fe20000000000 */
[----:B-1----:R-:W-:Y:S01]  /*2dc0*/  FADD R27, R25, R26 ;  /* 0x0000001a191b7221 */ /* 0x002fe20000000000 */
[----:B------:R-:W-:Y:S02]  /*2dd0*/  F2FP.F16.F32.PACK_AB R25, R26, R25 ;  /* 0x000000191a19723e */ /* 0x000fe400000000ff */
[----:B------:R1:W-:Y:S01]  /*2de0*/  MUFU.EX2 R164, R24 ;  /* 0x0000001800a47308 */ /* 0x0003e20000000800 */
[--C-:B------:R-:W-:Y:S01]  /*2df0*/  FADD R173, R173, -R40.reuse ;  /* 0x80000028adad7221 */ /* 0x100fe20000000000 */
[----:B0-----:R-:W-:Y:S01]  /*2e00*/  FADD R26, R36, R27 ;  /* 0x0000001b241a7221 */ /* 0x001fe20000000000 */
[--C-:B------:R-:W-:Y:S01]  /*2e10*/  FADD R46, R46, -R43.reuse ;  /* 0x8000002b2e2e7221 */ /* 0x100fe20000000000 */
[--C-:B------:R-:W-:Y:S01]  /*2e20*/  FADD R154, R154, -R43.reuse ;  /* 0x8000002b9a9a7221 */ /* 0x100fe20000000000 */
[--C-:B------:R-:W-:Y:S01]  /*2e30*/  FADD R156, R156, -R43.reuse ;  /* 0x8000002b9c9c7221 */ /* 0x100fe20000000000 */
[--C-:B------:R-:W-:Y:S01]  /*2e40*/  FADD R29, R29, -R43.reuse ;  /* 0x8000002b1d1d7221 */ /* 0x100fe20000000000 */
[----:B------:R-:W-:Y:S01]  /*2e50*/  FADD R171, R171, -R40 ;  /* 0x80000028abab7221 */ /* 0x000fe20000000000 */
[----:B-1----:R-:W-:Y:S01]  /*2e60*/  FADD R24, -R43, R142 ;  /* 0x0000008e2b187221 */ /* 0x002fe20000000100 */
[--C-:B------:R-:W-:Y:S01]  /*2e70*/  FADD R31, R31, -R43.reuse ;  /* 0x8000002b1f1f7221 */ /* 0x100fe20000000000 */
[--C-:B------:R-:W-:Y:S01]  /*2e80*/  FADD R32, R32, -R43.reuse ;  /* 0x8000002b20207221 */ /* 0x100fe20000000000 */
[--C-:B------:R-:W-:Y:S01]  /*2e90*/  FADD R33, R33, -R43.reuse ;  /* 0x8000002b21217221 */ /* 0x100fe20000000000 */
[--C-:B------:R-:W-:Y:S01]  /*2ea0*/  FADD R34, R34, -R43.reuse ;  /* 0x8000002b22227221 */ /* 0x100fe20000000000 */
[--C-:B------:R-:W-:Y:S01]  /*2eb0*/  FADD R35, R35, -R43.reuse ;  /* 0x8000002b23237221 */ /* 0x100fe20000000000 */
[--C-:B------:R-:W-:Y:S01]  /*2ec0*/  FADD R30, R30, -R43.reuse ;  /* 0x8000002b1e1e7221 */ /* 0x100fe20000000000 */
[--C-:B------:R-:W-:Y:S01]  /*2ed0*/  FADD R38, R38, -R43.reuse ;  /* 0x8000002b26267221 */ /* 0x100fe20000000000 */
[----:B------:R-:W-:Y:S01]  /*2ee0*/  FADD R158, R158, -R43 ;  /* 0x8000002b9e9e7221 */ /* 0x000fe20000000000 */
[----:B------:R-:W-:Y:S01]  /*2ef0*/  FMUL R28, R28, 1.4426950216293334961 ;  /* 0x3fb8aa3b1c1c7820 */ /* 0x000fe20000400000 */
[----:B--2---:R-:W-:Y:S01]  /*2f00*/  FADD R153, R53, R26 ;  /* 0x0000001a35997221 */ /* 0x004fe20000000000 */
[----:B------:R-:W-:Y:S01]  /*2f10*/  FMUL R42, R165, 1.4426950216293334961 ;  /* 0x3fb8aa3ba52a7820 */ /* 0x000fe20000400000 */
[----:B------:R-:W-:Y:S01]  /*2f20*/  FMUL R45, R167, 1.4426950216293334961 ;  /* 0x3fb8aa3ba72d7820 */ /* 0x000fe20000400000 */
[----:B------:R-:W-:Y:S01]  /*2f30*/  FMUL R48, R177, 1.4426950216293334961 ;  /* 0x3fb8aa3bb1307820 */ /* 0x000fe20000400000 */
[----:B------:R-:W-:Y:S01]  /*2f40*/  FMUL R55, R173, 1.4426950216293334961 ;  /* 0x3fb8aa3bad377820 */ /* 0x000fe20000400000 */
[----:B------:R-:W-:Y:S01]  /*2f50*/  FMUL R46, R46, 1.4426950216293334961 ;  /* 0x3fb8aa3b2e2e7820 */ /* 0x000fe20000400000 */
[----:B------:R-:W-:Y:S01]  /*2f60*/  FMUL R154, R154, 1.4426950216293334961 ;  /* 0x3fb8aa3b9a9a7820 */ /* 0x000fe20000400000 */
[----:B------:R-:W-:Y:S01]  /*2f70*/  FMUL R156, R156, 1.4426950216293334961 ;  /* 0x3fb8aa3b9c9c7820 */ /* 0x000fe20000400000 */
[----:B------:R-:W-:Y:S01]  /*2f80*/  FMUL R26, R24, 1.4426950216293334961 ;  /* 0x3fb8aa3b181a7820 */ /* 0x000fe20000400000 */
[----:B------:R-:W0:Y:S01]  /*2f90*/  MUFU.EX2 R152, R152 ;  /* 0x0000009800987308 */ /* 0x000e220000000800 */
        /* <DEDUP_REMOVED lines=10> */
[----:B------:R-:W-:Y:S01]  /*3040*/  F2FP.F16.F32.PACK_AB R27, R53, R36 ;  /* 0x00000024351b723e */ /* 0x000fe200000000ff */
[----:B------:R-:W1:Y:S08]  /*3050*/  MUFU.EX2 R146, R145 ;  /* 0x0000009100927308 */ /* 0x000e700000000800 */
[----:B------:R-:W2:Y:S08]  /*3060*/  MUFU.EX2 R53, R26 ;  /* 0x0000001a00357308 */ /* 0x000eb00000000800 */
[----:B------:R-:W-:Y:S08]  /*3070*/  MUFU.EX2 R41, R160 ;  /* 0x000000a000297308 */ /* 0x000ff00000000800 */
[----:B------:R-:W4:Y:S08]  /*3080*/  MUFU.EX2 R28, R28 ;  /* 0x0000001c001c7308 */ /* 0x000f300000000800 */
[----:B------:R0:W5:Y:S08]  /*3090*/  MUFU.EX2 R145, R29 ;  /* 0x0000001d00917308 */ /* 0x0001700000000800 */
[----:B------:R-:W-:Y:S08]  /*30a0*/  MUFU.EX2 R42, R42 ;  /* 0x0000002a002a7308 */ /* 0x000ff00000000800 */
        /* <DEDUP_REMOVED lines=10> */
[----:B------:R-:W3:Y:S08]  /*3150*/  MUFU.EX2 R165, R32 ;  /* 0x0000002000a57308 */ /* 0x000ef00000000800 */
[----:B------:R-:W-:Y:S08]  /*3160*/  MUFU.EX2 R162, R33 ;  /* 0x0000002100a27308 */ /* 0x000ff00000000800 */
[----:B------:R-:W3:Y:S08]  /*3170*/  MUFU.EX2 R167, R34 ;  /* 0x0000002200a77308 */ /* 0x000ef00000000800 */
[----:B------:R-:W3:Y:S08]  /*3180*/  MUFU.EX2 R161, R35 ;  /* 0x0000002300a17308 */ /* 0x000ef00000000800 */
[----:B------:R3:W-:Y:S08]  /*3190*/  MUFU.EX2 R147, R30 ;  /* 0x0000001e00937308 */ /* 0x0007f00000000800 */
[----:B------:R-:W3:Y:S08]  /*31a0*/  MUFU.EX2 R46, R46 ;  /* 0x0000002e002e7308 */ /* 0x000ef00000000800 */
[----:B------:R-:W-:Y:S08]  /*31b0*/  MUFU.EX2 R149, R38 ;  /* 0x0000002600957308 */ /* 0x000ff00000000800 */
[----:B------:R-:W3:Y:S08]  /*31c0*/  MUFU.EX2 R154, R154 ;  /* 0x0000009a009a7308 */ /* 0x000ef00000000800 */
[----:B------:R-:W-:Y:S08]  /*31d0*/  MUFU.EX2 R156, R156 ;  /* 0x0000009c009c7308 */ /* 0x000ff00000000800 */
[----:B------:R-:W3:Y:S01]  /*31e0*/  MUFU.EX2 R151, R158 ;  /* 0x0000009e00977308 */ /* 0x000ee20000000800 */
[----:B0-----:R-:W-:Y:S01]  /*31f0*/  FADD R29, R39, R152 ;  /* 0x00000098271d7221 */ /* 0x001fe20000000000 */
[-C--:B-1----:R-:W-:Y:S01]  /*3200*/  FMUL R58, R58, R146.reuse ;  /* 0x000000923a3a7220 */ /* 0x082fe20000400000 */
[-C--:B------:R-:W-:Y:S01]  /*3210*/  FMUL R59, R59, R146.reuse ;  /* 0x000000923b3b7220 */ /* 0x080fe20000400000 */
        /* <DEDUP_REMOVED lines=13> */
[----:B------:R-:W-:Y:S01]  /*32f0*/  FMUL R87, R87, R146 ;  /* 0x0000009257577220 */ /* 0x000fe20000400000 */
[-C--:B--2---:R-:W-:Y:S01]  /*3300*/  FMUL R56, R56, R53.reuse ;  /* 0x0000003538387220 */ /* 0x084fe20000400000 */
        /* <DEDUP_REMOVED lines=15> */
[----:B------:R-:W-:Y:S01]  /*3400*/  F2FP.F16.F32.PACK_AB R24, R152, R39 ;  /* 0x000000279818723e */ /* 0x000fe200000000ff */
[----:B----4-:R-:W-:Y:S01]  /*3410*/  FADD R142, R28, R29 ;  /* 0x0000001d1c8e7221 */ /* 0x010fe20000000000 */
[----:B-----5:R-:W-:-:S02]  /*3420*/  F2FP.F16.F32.PACK_AB R26, R145, R28 ;  /* 0x0000001c911a723e */ /* 0x020fc400000000ff */
[----:B---3--:R-:W-:Y:S02]  /*3430*/  F2FP.F16.F32.PACK_AB R28, R165, R160 ;  /* 0x000000a0a51c723e */ /* 0x008fe400000000ff */
[----:B------:R-:W-:Y:S02]  /*3440*/  F2FP.F16.F32.PACK_AB R29, R45, R42 ;  /* 0x0000002a2d1d723e */ /* 0x000fe400000000ff */
[----:B------:R-:W-:Y:S02]  /*3450*/  F2FP.F16.F32.PACK_AB R30, R167, R162 ;  /* 0x000000a2a71e723e */ /* 0x000fe400000000ff */
[----:B------:R-:W-:Y:S02]  /*3460*/  F2FP.F16.F32.PACK_AB R31, R49, R44 ;  /* 0x0000002c311f723e */ /* 0x000fe400000000ff */
[----:B------:R-:W-:Y:S02]  /*3470*/  F2FP.F16.F32.PACK_AB R32, R161, R164 ;  /* 0x000000a4a120723e */ /* 0x000fe400000000ff */
[----:B------:R-:W-:-:S02]  /*3480*/  F2FP.F16.F32.PACK_AB R33, R55, R48 ;  /* 0x000000303721723e */ /* 0x000fc400000000ff */
[----:B------:R-:W-:Y:S02]  /*3490*/  F2FP.F16.F32.PACK_AB R34, R46, R147 ;  /* 0x000000932e22723e */ /* 0x000fe400000000ff */
[----:B------:R-:W-:Y:S02]  /*34a0*/  F2FP.F16.F32.PACK_AB R35, R50, R47 ;  /* 0x0000002f3223723e */ /* 0x000fe400000000ff */
[----:B------:R-:W-:Y:S02]  /*34b0*/  F2FP.F16.F32.PACK_AB R36, R154, R149 ;  /* 0x000000959a24723e */ /* 0x000fe400000000ff */
[----:B------:R-:W-:Y:S02]  /*34c0*/  F2FP.F16.F32.PACK_AB R37, R52, R41 ;  /* 0x000000293425723e */ /* 0x000fe400000000ff */
[----:B------:R-:W-:Y:S02]  /*34d0*/  F2FP.F16.F32.PACK_AB R38, R151, R156 ;  /* 0x0000009c9726723e */ /* 0x000fe400000000ff */
[----:B------:R-:W-:Y:S01]  /*34e0*/  F2FP.F16.F32.PACK_AB R39, R54, R51 ;  /* 0x000000333627723e */ /* 0x000fe200000000ff */
[----:B------:R-:W-:Y:S06]  /*34f0*/  BAR.SYNC.DEFER_BLOCKING 0x0 ;  /* 0x0000000000007b1d */ /* 0x000fec0000010000 */
[----:B------:R-:W-:-:S06]  /*3500*/  WARPGROUP.ARRIVE ;  /* 0x00000000000079c5 */ /* 0x000fcc0000000000 */
[----:B------:R-:W-:Y:S04]  /*3510*/  HGMMA.64x64x16.F32 R56, R24, gdesc[UR16], R56 ;  /* 0x00e0001018387df0 */ /* 0x000fe80008700838 */
[----:B------:R-:W-:Y:S01]  /*3520*/  HGMMA.64x64x16.F32 R56, R28, gdesc[UR8], R56 ;  /* 0x00e000081c387df0 */ /* 0x000fe20008700838 */
[----:B------:R-:W-:Y:S01]  /*3530*/  FADD R145, R145, R142 ;  /* 0x0000008e91917221 */ /* 0x000fe20000000000 */
[----:B------:R-:W-:-:S03]  /*3540*/  FADD R42, R42, R153 ;  /* 0x000000992a2a7221 */ /* 0x000fc60000000000 */
        /* <DEDUP_REMOVED lines=9> */
[----:B------:R-:W-:Y:S01]  /*35e0*/  HGMMA.64x64x16.F32 R56, R32, gdesc[UR24], R56 ;  /* 0x00e0001820387df0 */ /* 0x000fe20008700838 */
[----:B------:R-:W-:Y:S02]  /*35f0*/  FADD R48, R55, R48 ;  /* 0x0000003037307221 */ /* 0x000fe40000000000 */
[----:B------:R-:W-:Y:S02]  /*3600*/  FADD R164, R161, R164 ;  /* 0x000000a4a1a47221 */ /* 0x000fe40000000000 */
[----:B------:R-:W-:Y:S02]  /*3610*/  FADD R47, R47, R48 ;  /* 0x000000302f2f7221 */ /* 0x000fe40000000000 */
[----:B------:R-:W-:Y:S02]  /*3620*/  FADD R147, R147, R164 ;  /* 0x000000a493937221 */ /* 0x000fe40000000000 */
[----:B------:R-:W-:-:S02]  /*3630*/  FADD R50, R50, R47 ;  /* 0x0000002f32327221 */ /* 0x000fc40000000000 */
[----:B------:R-:W-:Y:S02]  /*3640*/  FADD R46, R46, R147 ;  /* 0x000000932e2e7221 */ /* 0x000fe40000000000 */
[----:B------:R-:W-:Y:S02]  /*3650*/  FADD R41, R41, R50 ;  /* 0x0000003229297221 */ /* 0x000fe40000000000 */
[----:B------:R-:W-:Y:S02]  /*3660*/  FADD R149, R149, R46 ;  /* 0x0000002e95957221 */ /* 0x000fe40000000000 */
[----:B------:R-:W-:Y:S02]  /*3670*/  FADD R52, R52, R41 ;  /* 0x0000002934347221 */ /* 0x000fe40000000000 */
[----:B------:R-:W-:Y:S02]  /*3680*/  FADD R149, R154, R149 ;  /* 0x000000959a957221 */ /* 0x000fe40000000000 */
[----:B------:R-:W-:-:S02]  /*3690*/  FADD R51, R51, R52 ;  /* 0x0000003433337221 */ /* 0x000fc40000000000 */
[----:B------:R-:W-:Y:S02]  /*36a0*/  FADD R156, R156, R149 ;  /* 0x000000959c9c7221 */ /* 0x000fe40000000000 */
[----:B------:R-:W-:Y:S02]  /*36b0*/  FADD R51, R54, R51 ;  /* 0x0000003336337221 */ /* 0x000fe40000000000 */
[----:B------:R-:W-:-:S03]  /*36c0*/  FADD R156, R151, R156 ;  /* 0x0000009c979c7221 */ /* 0x000fc60000000000 */
[----:B------:R-:W0:Y:S04]  /*36d0*/  SHFL.BFLY PT, R42, R51, 0x2, 0x1f ;  /* 0x0c401f00332a7f89 */ /* 0x000e2800000e0000 */
[----:B------:R-:W1:Y:S01]  /*36e0*/  SHFL.BFLY PT, R41, R156, 0x2, 0x1f ;  /* 0x0c401f009c297f89 */ /* 0x000e6200000e0000 */
[----:B------:R-:W-:Y:S01]  /*36f0*/  HGMMA.64x64x16.F32 R56, R36, gdesc[UR12], R56, gsb0 ;  /* 0x00e0000c24387df0 */ /* 0x000fe20008000838 */
[----:B0-----:R-:W-:Y:S01]  /*3700*/  FADD R44, R51, R42 ;  /* 0x0000002a332c7221 */ /* 0x001fe20000000000 */
[----:B-1----:R-:W-:Y:S01]  /*3710*/  FADD R41, R156, R41 ;  /* 0x000000299c297221 */ /* 0x002fe20000000000 */
[----:B------:R-:W-:-:S03]  /*3720*/  UIADD3 UR4, UP0, UR4, 0x40, URZ ;  /* 0x0000004004047890 */ /* 0x000fc6000ff1e03f */
[----:B------:R-:W0:Y:S01]  /*3730*/  SHFL.BFLY PT, R45, R44, 0x1, 0x1f ;  /* 0x0c201f002c2d7f89 */ /* 0x000e2200000e0000 */
[----:B------:R-:W-:-:S03]  /*3740*/  UIADD3.X UR5, URZ, UR5, URZ, UP0, !UPT ;  /* 0x000000053f057290 */ /* 0x000fc600087fe43f */
[----:B------:R-:W1:Y:S01]  /*3750*/  SHFL.BFLY PT, R42, R41, 0x1, 0x1f ;  /* 0x0c201f00292a7f89 */ /* 0x000e6200000e0000 */
[----:B------:R-:W-:Y:S02]  /*3760*/  ISETP.LE.U32.AND P0, PT, R148, UR4, PT ;  /* 0x0000000494007c0c */ /* 0x000fe4000bf03070 */
[----:B------:R-:W-:-:S05]  /*3770*/  IMAD.U32 R46, RZ, RZ, UR5 ;  /* 0x00000005ff2e7e24 */ /* 0x000fca000f8e00ff */
[----:B------:R-:W-:Y:S01]  /*3780*/  ISETP.GE.U32.AND.EX P0, PT, R46, RZ, PT, P0 ;  /* 0x000000ff2e00720c */ /* 0x000fe20003f06100 */
[----:B------:R-:W-:Y:S02]  /*3790*/  IMAD R139, R119, 0x40, R139 ;  /* 0x00000040778b7824 */ /* 0x000fe400078e028b */
[----:B------:R-:W-:Y:S02]  /*37a0*/  IMAD R141, R117, 0x40, R141 ;  /* 0x00000040758d7824 */ /* 0x000fe400078e028d */
[----:B------:R-:W-:Y:S02]  /*37b0*/  IMAD.MOV.U32 R142, RZ, RZ, R43 ;  /* 0x000000ffff8e7224 */ /* 0x000fe400078e002b */
[----:B------:R-:W-:Y:S02]  /*37c0*/  IMAD.MOV.U32 R145, RZ, RZ, R40 ;  /* 0x000000ffff917224 */ /* 0x000fe400078e0028 */
[----:B0-----:R-:W-:Y:S01]  /*37d0*/  FADD R45, R44, R45 ;  /* 0x0000002d2c2d7221 */ /* 0x001fe20000000000 */
[----:B-1----:R-:W-:-:S03]  /*37e0*/  FADD R42, R41, R42 ;  /* 0x0000002a292a7221 */ /* 0x002fc60000000000 */
[----:B------:R-:W-:Y:S01]  /*37f0*/  FFMA R143, R146, R143, R45 ;  /* 0x0000008f928f7223 */ /* 0x000fe2000000002d */
[----:B------:R-:W-:Y:S01]  /*3800*/  FFMA R144, R53, R144, R42 ;  /* 0x0000009035907223 */ /* 0x000fe2000000002a */
[----:B------:R-:W-:Y:S02]  /*3810*/  WARPGROUP.DEPBAR.LE gsb0, 0x0 ;  /* 0x00008000000079c5 */ /* 0x000fe40000010000 */
[----:B------:R-:W-:Y:S05]  /*3820*/  @!P0 BRA `(.L_x_1) ;  /* 0xffffffdc00f88947 */ /* 0x000fea000383ffff */
.L_x_0:
[----:B0-----:R-:W-:Y:S01]  /*3830*/  FMUL R3, R86, 0.25 ;  /* 0x3e80000056037820 */ /* 0x001fe20000400000 */
[----:B------:R-:W-:Y:S01]  /*3840*/  FSETP.GT.AND P1, PT, |R143|, 8.50705917302346158658e+37, PT ;  /* 0x7e8000008f00780b */ /* 0x000fe20003f24200 */
[----:B------:R-:W-:Y:S01]  /*3850*/  FMUL R4, R83, 0.25 ;  /* 0x3e80000053047820 */ /* 0x000fe20000400000 */
[----:B------:R-:W-:Y:S01]  /*3860*/  FMUL R2, R87, 0.25 ;  /* 0x3e80000057027820 */ /* 0x000fe20000400000 */
[----:B------:R-:W-:Y:S01]  /*3870*/  FMUL R5, R78, 0.25 ;  /* 0x3e8000004e057820 */ /* 0x000fe20000400000 */
[----:B------:R-:W-:Y:S01]  /*3880*/  FSEL R86, R3, R86, P1 ;  /* 0x0000005603567208 */ /* 0x000fe20000800000 */
        /* <DEDUP_REMOVED lines=13> */
[----:B------:R-:W-:Y:S01]  /*3960*/  FSETP.GT.AND P2, PT, |R144|, 8.50705917302346158658e+37, PT ;  /* 0x7e8000009000780b */ /* 0x000fe20003f44200 */
        /* <DEDUP_REMOVED lines=30> */
[----:B------:R-:W-:Y:S01]  /*3b50*/  IMAD.SHL.U32 R3, R136, 0x8, RZ ;  /* 0x0000000888037824 */ /* 0x000fe200078e00ff */
[----:B------:R-:W-:Y:S01]  /*3b60*/  FSEL R69, R2, R69, P2 ;  /* 0x0000004502457208 */ /* 0x000fe20001000000 */
[----:B------:R-:W-:Y:S01]  /*3b70*/  FMUL R2, R61, 0.25 ;  /* 0x3e8000003d027820 */ /* 0x000fe20000400000 */
[----:B------:R-:W-:Y:S01]  /*3b80*/  FSEL R27, R5, R68, P2 ;  /* 0x00000044051b7208 */ /* 0x000fe20001000000 */
[----:B------:R-:W-:Y:S01]  /*3b90*/  FMUL R5, R60, 0.25 ;  /* 0x3e8000003c057820 */ /* 0x000fe20000400000 */
[----:B------:R-:W-:Y:S01]  /*3ba0*/  FSEL R57, R4, R57, P2 ;  /* 0x0000003904397208 */ /* 0x000fe20001000000 */
[----:B------:R-:W-:Y:S01]  /*3bb0*/  FMUL R6, R63, 0.25 ;  /* 0x3e8000003f067820 */ /* 0x000fe20000400000 */
[----:B------:R-:W-:Y:S01]  /*3bc0*/  LOP3.LUT R4, R3, 0x780, RZ, 0xc0, !PT ;  /* 0x0000078003047812 */ /* 0x000fe200078ec0ff */
[----:B------:R-:W-:Y:S01]  /*3bd0*/  FMUL R3, R56, 0.25 ;  /* 0x3e80000038037820 */ /* 0x000fe20000400000 */
[----:B------:R-:W-:Y:S01]  /*3be0*/  FSEL R61, R2, R61, P2 ;  /* 0x0000003d023d7208 */ /* 0x000fe20001000000 */
[----:B------:R-:W-:Y:S01]  /*3bf0*/  BAR.SYNC.DEFER_BLOCKING 0x0 ;  /* 0x0000000000007b1d */ /* 0x000fe20000010000 */
[----:B------:R-:W-:-:S02]  /*3c00*/  LOP3.LUT R2, R136, 0x7, RZ, 0xc0, !PT ;  /* 0x0000000788027812 */ /* 0x000fc400078ec0ff */
[----:B------:R-:W-:Y:S01]  /*3c10*/  FSEL R74, R7, R74, P1 ;  /* 0x0000004a074a7208 */ /* 0x000fe20000800000 */
[----:B------:R-:W-:Y:S01]  /*3c20*/  FMUL R7, R58, 0.25 ;  /* 0x3e8000003a077820 */ /* 0x000fe20000400000 */
[----:B------:R-:W-:-:S03]  /*3c30*/  FSEL R35, R5, R60, P2 ;  /* 0x0000003c05237208 */ /* 0x000fc60001000000 */
[----:B------:R-:W0:Y:S01]  /*3c40*/  LDC R88, c[0x0][0x278] ;  /* 0x00009e00ff587b82 */ /* 0x000e220000000800 */
[----:B------:R-:W-:Y:S01]  /*3c50*/  LEA R5, R2, UR20, 0x4 ;  /* 0x0000001402057c11 */ /* 0x000fe2000f8e20ff */
[----:B------:R-:W-:Y:S01]  /*3c60*/  ULDC.64 UR4, c[0x0][0x270] ;  /* 0x00009c0000047ab9 */ /* 0x000fe20000000a00 */
[----:B------:R-:W-:Y:S01]  /*3c70*/  FSEL R41, R3, R56, P2 ;  /* 0x0000003803297208 */ /* 0x000fe20001000000 */
[C---:B------:R-:W-:Y:S01]  /*3c80*/  FMUL R3, R143.reuse, 8388608 ;  /* 0x4b0000008f037820 */ /* 0x040fe20000400000 */
[----:B------:R-:W-:Y:S01]  /*3c90*/  LOP3.LUT R10, R136, 0x8, RZ, 0xc0, !PT ;  /* 0x00000008880a7812 */ /* 0x000fe200078ec0ff */
[----:B------:R-:W-:Y:S01]  /*3ca0*/  UIMAD UR4, UR7, UR4, URZ ;  /* 0x00000004070472a4 */ /* 0x000fe2000f8e023f */
[----:B------:R-:W-:Y:S02]  /*3cb0*/  FSETP.GEU.AND P4, PT, R143, 1.175494350822287508e-38, PT ;  /* 0x008000008f00780b */ /* 0x000fe40003f8e000 */
[----:B------:R-:W-:Y:S01]  /*3cc0*/  FSEL R58, R7, R58, P1 ;  /* 0x0000003a073a7208 */ /* 0x000fe20000800000 */
[--C-:B------:R-:W-:Y:S01]  /*3cd0*/  IMAD R7, R2, -0x8, R5.reuse ;  /* 0xfffffff802077824 */ /* 0x100fe200078e0205 */
[C---:B------:R-:W-:Y:S01]  /*3ce0*/  LOP3.LUT P0, RZ, R136.reuse, 0x80, RZ, 0xc0, !PT ;  /* 0x0000008088ff7812 */ /* 0x040fe2000780c0ff */
[----:B------:R-:W-:Y:S01]  /*3cf0*/  IMAD.SHL.U32 R136, R136, 0x4, RZ ;  /* 0x0000000488887824 */ /* 0x000fe200078e00ff */
[----:B------:R-:W-:Y:S01]  /*3d00*/  FSEL R56, R3, R143, !P4 ;  /* 0x0000008f03387208 */ /* 0x000fe20006000000 */
[----:B------:R-:W-:-:S02]  /*3d10*/  IMAD R5, R10, 0x100, R5 ;  /* 0x000001000a057824 */ /* 0x000fc400078e0205 */
[C---:B------:R-:W-:Y:S01]  /*3d20*/  FMUL R2, R144.reuse, 8388608 ;  /* 0x4b00000090027820 */ /* 0x040fe20000400000 */
[----:B------:R-:W-:Y:S02]  /*3d30*/  FSETP.GEU.AND P3, PT, R144, 1.175494350822287508e-38, PT ;  /* 0x008000009000780b */ /* 0x000fe40003f6e000 */
[C---:B------:R-:W-:Y:S01]  /*3d40*/  FSETP.GEU.AND P5, PT, |R143|.reuse, 1.175494350822287508e-38, PT ;  /* 0x008000008f00780b */ /* 0x040fe20003fae200 */
[----:B------:R-:W-:Y:S01]  /*3d50*/  IMAD.IADD R54, R4, 0x1, R5 ;  /* 0x0000000104367824 */ /* 0x000fe200078e0205 */
[----:B------:R-:W-:Y:S01]  /*3d60*/  LOP3.LUT R136, R136, 0x1c0, RZ, 0xc0, !PT ;  /* 0x000001c088887812 */ /* 0x000fe200078ec0ff */
[----:B------:R-:W-:Y:S01]  /*3d70*/  VIADD R5, R56, 0xc0cafb0d ;  /* 0xc0cafb0d38057836 */ /* 0x000fe20000000000 */
[----:B------:R-:W-:Y:S01]  /*3d80*/  FSEL R75, R2, R144, !P3 ;  /* 0x00000090024b7208 */ /* 0x000fe20005800000 */
[----:B------:R-:W-:Y:S01]  /*3d90*/  @P1 FMUL R143, R143, 0.25 ;  /* 0x3e8000008f8f1820 */ /* 0x000fe20000400000 */
[----:B------:R-:W-:Y:S01]  /*3da0*/  FSEL R28, R6, R63, P1 ;  /* 0x0000003f061c7208 */ /* 0x000fe20000800000 */
[----:B------:R-:W-:Y:S01]  /*3db0*/  IMAD.IADD R11, R136, 0x1, R7 ;  /* 0x00000001880b7824 */ /* 0x000fe200078e0207 */
[----:B------:R-:W-:Y:S01]  /*3dc0*/  LOP3.LUT R7, R5, 0xff800000, RZ, 0xc0, !PT ;  /* 0xff80000005077812 */ /* 0x000fe200078ec0ff */
[----:B------:R-:W-:Y:S01]  /*3dd0*/  VIADD R2, R75, 0xc0cafb0d ;  /* 0xc0cafb0d4b027836 */ /* 0x000fe20000000000 */
[----:B------:R-:W-:Y:S01]  /*3de0*/  FSEL R5, RZ, -23, P4 ;  /* 0xc1b80000ff057808 */ /* 0x000fe20002000000 */
[----:B------:R-:W-:Y:S01]  /*3df0*/  FMUL R6, R73, 0.25 ;  /* 0x3e80000049067820 */ /* 0x000fe20000400000 */
[----:B------:R-:W-:Y:S01]  /*3e00*/  I2FP.F32.S32 R8, R7 ;  /* 0x0000000700087245 */ /* 0x000fe20000201400 */
[----:B------:R-:W-:Y:S01]  /*3e10*/  @!P5 FMUL R143, R143, 16777216 ;  /* 0x4b8000008f8fd820 */ /* 0x000fe20000400000 */
[----:B------:R-:W-:Y:S01]  /*3e20*/  LOP3.LUT R4, R2, 0xff800000, RZ, 0xc0, !PT ;  /* 0xff80000002047812 */ /* 0x000fe200078ec0ff */
[----:B------:R-:W-:Y:S01]  /*3e30*/  @!P5 FMUL R12, R12, 16777216 ;  /* 0x4b8000000c0cd820 */ /* 0x000fe20000400000 */
[----:B------:R-:W-:Y:S01]  /*3e40*/  LEA.HI R2, R10, R11, RZ, 0x1f ;  /* 0x0000000b0a027211 */ /* 0x000fe200078ff8ff */
[----:B------:R-:W-:Y:S01]  /*3e50*/  FFMA.FTZ R10, R8, 1.1920928955078125e-07, R5 ;  /* 0x34000000080a7823 */ /* 0x000fe20000010005 */
[----:B------:R-:W-:Y:S01]  /*3e60*/  FSEL R73, R6, R73, P2 ;  /* 0x0000004906497208 */ /* 0x000fe20001000000 */
[----:B------:R-:W1:Y:S01]  /*3e70*/  MUFU.RCP R5, R143 ;  /* 0x0000008f00057308 */ /* 0x000e620000001000 */
[----:B------:R-:W-:Y:S01]  /*3e80*/  I2FP.F32.S32 R6, R4 ;  /* 0x0000000400067245 */ /* 0x000fe20000201400 */
[----:B------:R-:W-:-:S02]  /*3e90*/  IMAD.IADD R4, R75, 0x1, -R4 ;  /* 0x000000014b047824 */ /* 0x000fc400078e0a04 */
[----:B------:R-:W-:Y:S01]  /*3ea0*/  @!P5 FMUL R86, R86, 16777216 ;  /* 0x4b8000005656d820 */ /* 0x000fe20000400000 */
        /* <DEDUP_REMOVED lines=14> */
[----:B-1----:R-:W-:Y:S01]  /*3f90*/  FMUL R13, R5, R12 ;  /* 0x0000000c050d7220 */ /* 0x002fe20000400000 */
[----:B------:R-:W-:-:S02]  /*3fa0*/  IMAD.MOV.U32 R12, RZ, RZ, 0x3dc6b27f ;  /* 0x3dc6b27fff0c7424 */ /* 0x000fc400078e00ff */
[----:B------:R-:W-:Y:S01]  /*3fb0*/  FADD R8, R4, -1 ;  /* 0xbf80000004087421 */ /* 0x000fe20000000000 */
[----:B------:R-:W-:Y:S01]  /*3fc0*/  FSETP.GEU.AND P1, PT, |R144|, 1.175494350822287508e-38, PT ;  /* 0x008000009000780b */ /* 0x000fe20003f2e200 */
[C---:B------:R-:W-:Y:S01]  /*3fd0*/  FMUL R86, R5.reuse, R86 ;  /* 0x0000005605567220 */ /* 0x040fe20000400000 */
        /* <DEDUP_REMOVED lines=13> */
[----:B------:R-:W-:Y:S01]  /*40b0*/  FMUL R39, R5, R58 ;  /* 0x0000003a05277220 */ /* 0x000fe20000400000 */
[----:B------:R-:W-:Y:S01]  /*40c0*/  FFMA.FTZ R5, R8, R12, -0.16845393180847167969 ;  /* 0xbe2c7f3008057423 */ /* 0x000fe2000001000c */
[----:B------:R-:W-:-:S02]  /*40d0*/  IMAD.IADD R7, R56, 0x1, -R7 ;  /* 0x0000000138077824 */ /* 0x000fc400078e0a07 */
[----:B------:R-:W-:Y:S01]  /*40e0*/  @P2 FMUL R144, R144, 0.25 ;  /* 0x3e80000090902820 */ /* 0x000fe20000400000 */
[----:B------:R-:W-:Y:S01]  /*40f0*/  FSEL R3, RZ, -23, P3 ;  /* 0xc1b80000ff037808 */ /* 0x000fe20001800000 */
[----:B------:R-:W-:Y:S01]  /*4100*/  FFMA.FTZ R5, R8, R5, 0.1716887056827545166 ;  /* 0x3e2fcf2a08057423 */ /* 0x000fe20000010005 */
[----:B------:R-:W-:Y:S01]  /*4110*/  FADD R11, R7, -1 ;  /* 0xbf800000070b7421 */ /* 0x000fe20000000000 */
[----:B------:R-:W-:Y:S01]  /*4120*/  @!P1 FMUL R144, R144, 16777216 ;  /* 0x4b80000090909820 */ /* 0x000fe20000400000 */
[----:B------:R-:W-:Y:S01]  /*4130*/  @!P1 FMUL R85, R85, 16777216 ;  /* 0x4b80000055559820 */ /* 0x000fe20000400000 */
[----:B------:R-:W-:Y:S01]  /*4140*/  FFMA.FTZ R5, R8, R5, -0.17900948226451873779 ;  /* 0xbe374e4308057423 */ /* 0x000fe20000010005 */
[----:B------:R-:W-:Y:S01]  /*4150*/  FFMA.FTZ R4, R11, R12, -0.16845393180847167969 ;  /* 0xbe2c7f300b047423 */ /* 0x000fe2000001000c */
[----:B------:R-:W-:Y:S01]  /*4160*/  FFMA.FTZ R3, R6, 1.1920928955078125e-07, R3 ;  /* 0x3400000006037823 */ /* 0x000fe20000010003 */
[----:B------:R-:W-:Y:S01]  /*4170*/  @!P1 FMUL R9, R9, 16777216 ;  /* 0x4b80000009099820 */ /* 0x000fe20000400000 */
[C---:B------:R-:W-:Y:S01]  /*4180*/  FFMA.FTZ R5, R8.reuse, R5, 0.20512372255325317383 ;  /* 0x3e520bf408057423 */ /* 0x040fe20000010005 */
[----:B------:R-:W1:Y:S01]  /*4190*/  MUFU.RCP R6, R144 ;  /* 0x0000009000067308 */ /* 0x000e620000001000 */
[----:B------:R-:W-:Y:S01]  /*41a0*/  FFMA.FTZ R4, R11, R4, 0.1716887056827545166 ;  /* 0x3e2fcf2a0b047423 */ /* 0x000fe20000010004 */
[----:B------:R-:W-:Y:S01]  /*41b0*/  @!P1 FMUL R81, R81, 16777216 ;  /* 0x4b80000051519820 */ /* 0x000fe20000400000 */
[C---:B------:R-:W-:Y:S01]  /*41c0*/  FFMA.FTZ R5, R8.reuse, R5, -0.24046532809734344482 ;  /* 0xbe763c8b08057423 */ /* 0x040fe20000010005 */
[----:B------:R-:W-:Y:S01]  /*41d0*/  @!P1 FMUL R17, R17, 16777216 ;  /* 0x4b80000011119820 */ /* 0x000fe20000400000 */
[----:B------:R-:W-:Y:S01]  /*41e0*/  FFMA.FTZ R4, R11, R4, -0.17900948226451873779 ;  /* 0xbe374e430b047423 */ /* 0x000fe20000010004 */
[----:B------:R-:W-:Y:S01]  /*41f0*/  @!P1 FMUL R77, R77, 16777216 ;  /* 0x4b8000004d4d9820 */ /* 0x000fe20000400000 */
[C---:B------:R-:W-:Y:S01]  /*4200*/  FFMA.FTZ R5, R8.reuse, R5, 0.28857114911079406738 ;  /* 0x3e93bf9908057423 */ /* 0x040fe20000010005 */
[----:B------:R-:W-:Y:S01]  /*4210*/  @!P1 FMUL R21, R21, 16777216 ;  /* 0x4b80000015159820 */ /* 0x000fe20000400000 */
[----:B------:R-:W-:Y:S01]  /*4220*/  FFMA.FTZ R4, R11, R4, 0.20512372255325317383 ;  /* 0x3e520bf40b047423 */ /* 0x000fe20000010004 */
[----:B------:R-:W-:Y:S01]  /*4230*/  @!P1 FMUL R73, R73, 16777216 ;  /* 0x4b80000049499820 */ /* 0x000fe20000400000 */
[C---:B------:R-:W-:Y:S01]  /*4240*/  FFMA.FTZ R5, R8.reuse, R5, -0.36067417263984680176 ;  /* 0xbeb8aa4908057423 */ /* 0x040fe20000010005 */
        /* <DEDUP_REMOVED lines=9> */
[C---:B------:R-:W-:Y:S01]  /*42e0*/  FFMA.FTZ R4, R11.reuse, R4, -0.24046532809734344482 ;  /* 0xbe763c8b0b047423 */ /* 0x040fe20000010004 */
[----:B------:R-:W-:Y:S01]  /*42f0*/  FFMA.FTZ R7, R8, R5, 0.48089820146560668945 ;  /* 0x3ef6384a08077423 */ /* 0x000fe20000010005 */
[C---:B-1----:R-:W-:Y:S01]  /*4300*/  FMUL R85, R6.reuse, R85 ;  /* 0x0000005506557220 */ /* 0x042fe20000400000 */
        /* <DEDUP_REMOVED lines=15> */
[----:B------:R-:W-:Y:S01]  /*4400*/  FFMA.FTZ R6, R11, R4, 0.28857114911079406738 ;  /* 0x3e93bf990b067423 */ /* 0x000fe20000010004 */
[----:B------:R-:W-:Y:S01]  /*4410*/  FFMA.FTZ R7, R8, R7, -0.72134751081466674805 ;  /* 0xbf38aa3b08077423 */ /* 0x000fe20000010007 */
[----:B------:R-:W-:Y:S01]  /*4420*/  LEA R135, R135, UR20, 0x4 ;  /* 0x0000001487877c11 */ /* 0x000fe2000f8e20ff */
[----:B0-----:R-:W-:-:S02]  /*4430*/  IMAD R137, R137, R88, RZ ;  /* 0x0000005889897224 */ /* 0x001fc400078e02ff */
[----:B------:R-:W-:Y:S01]  /*4440*/  FFMA.FTZ R6, R11, R6, -0.36067417263984680176 ;  /* 0xbeb8aa490b067423 */ /* 0x000fe20000010006 */
[----:B------:R-:W-:Y:S01]  /*4450*/  FMUL R7, R8, R7 ;  /* 0x0000000708077220 */ /* 0x000fe20000400000 */
[----:B------:R-:W-:Y:S01]  /*4460*/  F2FP.F16.F32.PACK_AB R5, R61, R12 ;  /* 0x0000000c3d05723e */ /* 0x000fe200000000ff */
[----:B------:R-:W-:Y:S02]  /*4470*/  IMAD R36, R88, 0x2, R137 ;  /* 0x0000000258247824 */ /* 0x000fe400078e0289 */
[----:B------:R-:W-:Y:S01]  /*4480*/  FFMA.FTZ R12, R11, R6, 0.48089820146560668945 ;  /* 0x3ef6384a0b0c7423 */ /* 0x000fe20000010006 */
[----:B------:R-:W-:Y:S01]  /*4490*/  FMUL R9, R8, R7 ;  /* 0x0000000708097220 */ /* 0x000fe20000400000 */
[----:B------:R-:W-:Y:S01]  /*44a0*/  F2FP.F16.F32.PACK_AB R4, R35, R34 ;  /* 0x000000222304723e */ /* 0x000fe200000000ff */
[----:B------:R-:W-:Y:S01]  /*44b0*/  IMAD R38, R88, 0x2, R36 ;  /* 0x0000000258267824 */ /* 0x000fe200078e0224 */
[----:B------:R-:W-:Y:S01]  /*44c0*/  F2FP.F16.F32.PACK_AB R6, R62, R39 ;  /* 0x000000273e06723e */ /* 0x000fe200000000ff */
[----:B------:R-:W-:Y:S01]  /*44d0*/  FFMA.FTZ R12, R11, R12, -0.72134751081466674805 ;  /* 0xbf38aa3b0b0c7423 */ /* 0x000fe2000001000c */
[----:B------:R-:W-:Y:S01]  /*44e0*/  F2FP.F16.F32.PACK_AB R7, R32, R37 ;  /* 0x000000252007723e */ /* 0x000fe200000000ff */
[----:B------:R-:W-:Y:S01]  /*44f0*/  FFMA.FTZ R8, R8, 1.4426950216293334961, R9 ;  /* 0x3fb8aa3b08087823 */ /* 0x000fe20000010009 */
[----:B------:R-:W-:Y:S01]  /*4500*/  ISETP.GE.U32.AND P1, PT, R75, 0x7f800000, PT ;  /* 0x7f8000004b00780c */ /* 0x000fe20003f26070 */
[----:B------:R-:W-:Y:S01]  /*4510*/  FMUL R12, R11, R12 ;  /* 0x0000000c0b0c7220 */ /* 0x000fe20000400000 */
[----:B------:R-:W-:Y:S01]  /*4520*/  ISETP.GE.U32.AND P3, PT, R56, 0x7f800000, PT ;  /* 0x7f8000003800780c */ /* 0x000fe20003f66070 */
[----:B------:R-:W-:Y:S01]  /*4530*/  STSM.16.M88.4 [R54], R4 ;  /* 0x0000000436007844 */ /* 0x000fe20000000200 */
[----:B------:R-:W-:Y:S01]  /*4540*/  FADD R3, R3, R8 ;  /* 0x0000000803037221 */ /* 0x000fe20000000000 */
[----:B------:R-:W-:Y:S01]  /*4550*/  FMUL R12, R11, R12 ;  /* 0x0000000c0b0c7220 */ /* 0x000fe20000400000 */
[C---:B------:R-:W-:Y:S01]  /*4560*/  IMAD R42, R88.reuse, 0x2, R38 ;  /* 0x00000002582a7824 */ /* 0x040fe200078e0226 */
[----:B------:R-:W-:Y:S01]  /*4570*/  BAR.SYNC.DEFER_BLOCKING 0x0 ;  /* 0x0000000000007b1d */ /* 0x000fe20000010000 */
[----:B------:R-:W-:Y:S01]  /*4580*/  F2FP.F16.F32.PACK_AB R24, R21, R24 ;  /* 0x000000181518723e */ /* 0x000fe200000000ff */
[----:B------:R-:W-:Y:S01]  /*4590*/  FFMA.FTZ R11, R11, 1.4426950216293334961, R12 ;  /* 0x3fb8aa3b0b0b7823 */ /* 0x000fe2000001000c */
[----:B------:R-:W-:Y:S01]  /*45a0*/  IMAD R44, R88, 0x2, R42 ;  /* 0x00000002582c7824 */ /* 0x000fe200078e022a */
[----:B------:R-:W-:Y:S01]  /*45b0*/  F2FP.F16.F32.PACK_AB R25, R77, R22 ;  /* 0x000000164d19723e */ /* 0x000fe200000000ff */
[----:B------:R-:W-:-:S02]  /*45c0*/  IMAD R12, R0, UR5, RZ ;  /* 0x00000005000c7c24 */ /* 0x000fc4000f8e02ff */
[----:B------:R-:W-:Y:S01]  /*45d0*/  FADD R41, R10, R11 ;  /* 0x0000000b0a297221 */ /* 0x000fe20000000000 */
[----:B------:R-:W-:Y:S01]  /*45e0*/  @P1 IMAD.MOV.U32 R8, RZ, RZ, 0x7f800000 ;  /* 0x7f800000ff081424 */ /* 0x000fe200078e00ff */
[----:B------:R-:W-:Y:S01]  /*45f0*/  F2FP.F16.F32.PACK_AB R10, R70, R31 ;  /* 0x0000001f460a723e */ /* 0x000fe200000000ff */
[----:B------:R-:W-:Y:S01]  /*4600*/  @P3 IMAD.MOV.U32 R9, RZ, RZ, 0x7f800000 ;  /* 0x7f800000ff093424 */ /* 0x000fe200078e00ff */
[----:B------:R-:W-:Y:S01]  /*4610*/  F2FP.F16.F32.PACK_AB R11, R26, R29 ;  /* 0x0000001d1a0b723e */ /* 0x000fe200000000ff */
[----:B------:R-:W-:Y:S01]  /*4620*/  @P1 FFMA.FTZ R3, R75, R8, +INF ;  /* 0x7f8000004b031423 */ /* 0x000fe20000010008 */
[----:B------:R-:W-:Y:S01]  /*4630*/  F2FP.F16.F32.PACK_AB R8, R27, R30 ;  /* 0x0000001e1b08723e */ /* 0x000fe200000000ff */
[----:B------:R-:W-:Y:S01]  /*4640*/  @P3 FFMA.FTZ R41, R56, R9, +INF ;  /* 0x7f80000038293423 */ /* 0x000fe20000010009 */
[----:B------:R-:W-:Y:S01]  /*4650*/  F2FP.F16.F32.PACK_AB R9, R69, R28 ;  /* 0x0000001c4509723e */ /* 0x000fe200000000ff */
[----:B------:R-:W-:Y:S01]  /*4660*/  IMAD R45, R88, 0x2, R44 ;  /* 0x00000002582d7824 */ /* 0x000fe200078e022c */
[----:B------:R-:W-:Y:S01]  /*4670*/  F2FP.F16.F32.PACK_AB R26, R78, R23 ;  /* 0x000000174e1a723e */ /* 0x000fe200000000ff */
[----:B------:R-:W0:Y:S01]  /*4680*/  LDC.64 R32, c[0x0][0x228] ;  /* 0x00008a00ff207b82 */ /* 0x000e220000000a00 */
[----:B------:R-:W-:Y:S01]  /*4690*/  F2FP.F16.F32.PACK_AB R27, R19, R20 ;  /* 0x00000014131b723e */ /* 0x000fe200000000ff */
[----:B------:R-:W-:Y:S01]  /*46a0*/  IMAD R46, R88, 0x2, R45 ;  /* 0x00000002582e7824 */ /* 0x000fe200078e022d */
[----:B------:R-:W-:Y:S01]  /*46b0*/  F2FP.F16.F32.PACK_AB R31, R13, R16 ;  /* 0x000000100d1f723e */ /* 0x000fe200000000ff */
[----:B------:R-:W-:Y:S01]  /*46c0*/  IMAD.SHL.U32 R19, R12, 0x2, RZ ;  /* 0x000000020c137824 */ /* 0x000fe200078e00ff */
[----:B------:R-:W-:Y:S01]  /*46d0*/  F2FP.F16.F32.PACK_AB R28, R14, R17 ;  /* 0x000000110e1c723e */ /* 0x000fe200000000ff */
[----:B------:R-:W-:Y:S01]  /*46e0*/  IMAD R47, R88, 0x2, R46 ;  /* 0x00000002582f7824 */ /* 0x000fe200078e022e */
[----:B------:R-:W1:Y:S01]  /*46f0*/  LDS.128 R4, [R135] ;  /* 0x0000000087047984 */ /* 0x000e620000000c00 */
[----:B------:R-:W-:Y:S01]  /*4700*/  F2FP.F16.F32.PACK_AB R30, R86, R15 ;  /* 0x0000000f561e723e */ /* 0x000fe200000000ff */
[----:B------:R-:W-:Y:S01]  /*4710*/  IMAD.HI R16, R12, 0x2, RZ ;  /* 0x000000020c107827 */ /* 0x000fe200078e02ff */
[----:B------:R-:W-:Y:S01]  /*4720*/  USHF.L.U32 UR5, UR4, 0x1, URZ ;  /* 0x0000000104057899 */ /* 0x000fe2000800063f */
[----:B------:R-:W-:Y:S01]  /*4730*/  BAR.SYNC.DEFER_BLOCKING 0x0 ;  /* 0x0000000000007b1d */ /* 0x000fe20000010000 */
[----:B------:R-:W-:Y:S01]  /*4740*/  F2FP.F16.F32.PACK_AB R29, R85, R18 ;  /* 0x00000012551d723e */ /* 0x000fe200000000ff */
[----:B------:R-:W-:Y:S01]  /*4750*/  IMAD R48, R88, 0x2, R47 ;  /* 0x0000000258307824 */ /* 0x000fe200078e022f */
[----:B------:R-:W-:-:S02]  /*4760*/  FSETP.NEU.AND P2, PT, R75, RZ, PT ;  /* 0x000000ff4b00720b */ /* 0x000fc40003f4d000 */
[----:B------:R-:W-:Y:S01]  /*4770*/  FSETP.NEU.AND P1, PT, R56, RZ, PT ;  /* 0x000000ff3800720b */ /* 0x000fe20003f2d000 */
[----:B------:R-:W-:Y:S01]  /*4780*/  IMAD R49, R88, 0x2, R48 ;  /* 0x0000000258317824 */ /* 0x000fe200078e0230 */
[----:B------:R-:W-:Y:S02]  /*4790*/  LOP3.LUT R134, R134, 0x1f8, RZ, 0xc0, !PT ;  /* 0x000001f886867812 */ /* 0x000fe400078ec0ff */
[----:B------:R-:W-:Y:S01]  /*47a0*/  FSEL R41, R41, -INF , P1 ;  /* 0xff80000029297808 */ /* 0x000fe20000800000 */
[----:B------:R-:W-:Y:S01]  /*47b0*/  IMAD R50, R88, 0x2, R49 ;  /* 0x0000000258327824 */ /* 0x000fe200078e0231 */
[----:B0-----:R-:W-:-:S03]  /*47c0*/  IADD3 R82, P3, P4, R19, UR5, R32 ;  /* 0x0000000513527c10 */ /* 0x001fc6000fc7e020 */
[----:B------:R-:W-:Y:S01]  /*47d0*/  IMAD R51, R88, 0x2, R50 ;  /* 0x0000000258337824 */ /* 0x000fe200078e0232 */
[----:B------:R-:W-:Y:S01]  /*47e0*/  UIMAD.WIDE UR4, UR4, 0x2, URZ ;  /* 0x00000002040478a5 */ /* 0x000fe2000f8e023f */
[----:B------:R-:W-:Y:S02]  /*47f0*/  LEA R18, P6, R36, R82, 0x1 ;  /* 0x0000005224127211 */ /* 0x000fe400078c08ff */
[----:B------:R-:W-:-:S03]  /*4800*/  IMAD R52, R88, 0x2, R51 ;  /* 0x0000000258347824 */ /* 0x000fc600078e0233 */
[----:B------:R-:W-:Y:S01]  /*4810*/  IADD3.X R86, R16, UR5, R33, P3, P4 ;  /* 0x0000000510567c10 */ /* 0x000fe20009fe8421 */
[C---:B------:R-:W-:Y:S01]  /*4820*/  IMAD R53, R88.reuse, 0x2, R52 ;  /* 0x0000000258357824 */ /* 0x040fe200078e0234 */
[CC--:B------:R-:W-:Y:S01]  /*4830*/  LEA R16, P5, R137.reuse, R82.reuse, 0x1 ;  /* 0x0000005289107211 */ /* 0x0c0fe200078a08ff */
[----:B------:R-:W-:Y:S01]  /*4840*/  STSM.16.M88.4 [R54], R8 ;  /* 0x0000000836007844 */ /* 0x000fe20000000200 */
[----:B------:R-:W-:Y:S01]  /*4850*/  BAR.SYNC.DEFER_BLOCKING 0x0 ;  /* 0x0000000000007b1d */ /* 0x000fe20000010000 */
[----:B------:R-:W-:Y:S01]  /*4860*/  IMAD R55, R88, 0x2, R53 ;  /* 0x0000000258377824 */ /* 0x000fe200078e0235 */
[-C--:B------:R-:W-:Y:S02]  /*4870*/  LEA R20, P3, R38, R82.reuse, 0x1 ;  /* 0x0000005226147211 */ /* 0x080fe400078608ff */
[----:B------:R-:W-:Y:S01]  /*4880*/  LEA R22, P4, R42, R82, 0x1 ;  /* 0x000000522a167211 */ /* 0x000fe200078808ff */
[----:B------:R-:W-:Y:S01]  /*4890*/  IMAD R57, R88, 0x2, R55 ;  /* 0x0000000258397824 */ /* 0x000fe200078e0237 */
[-C--:B------:R-:W-:Y:S01]  /*48a0*/  LEA.HI.X.SX32 R17, R137, R86.reuse, 0x1, P5 ;  /* 0x0000005689117211 */ /* 0x080fe200028f0eff */
[----:B------:R-:W-:Y:S01]  /*48b0*/  ULDC UR4, c[0x0][0x27c] ;  /* 0x00009f0000047ab9 */ /* 0x000fe20000000800 */
[-C--:B------:R-:W-:Y:S01]  /*48c0*/  LEA.HI.X.SX32 R19, R36, R86.reuse, 0x1, P6 ;  /* 0x0000005624137211 */ /* 0x080fe200030f0eff */
[----:B------:R-:W-:Y:S01]  /*48d0*/  IMAD R59, R88, 0x2, R57 ;  /* 0x00000002583b7824 */ /* 0x000fe200078e0239 */
[-C--:B------:R-:W-:Y:S01]  /*48e0*/  LEA.HI.X.SX32 R21, R38, R86.reuse, 0x1, P3 ;  /* 0x0000005626157211 */ /* 0x080fe200018f0eff */
[----:B------:R-:W-:Y:S01]  /*48f0*/  UIMAD UR4, UR7, UR4, URZ ;  /* 0x00000004070472a4 */ /* 0x000fe2000f8e023f */
[----:B------:R-:W-:Y:S01]  /*4900*/  LEA.HI.X.SX32 R23, R42, R86, 0x1, P4 ;  /* 0x000000562a177211 */ /* 0x000fe200020f0eff */
[----:B------:R-:W-:Y:S01]  /*4910*/  IMAD R61, R88, 0x2, R59 ;  /* 0x00000002583d7824 */ /* 0x000fe200078e023b */
[----:B-1----:R-:W-:Y:S01]  /*4920*/  PRMT R42, R5, 0x7632, R42 ;  /* 0x00007632052a7816 */ /* 0x002fe2000000002a */
[----:B------:R-:W-:-:S02]  /*4930*/  USHF.L.U32 UR6, UR4, 0x2, URZ ;  /* 0x0000000204067899 */ /* 0x000fc4000800063f */
[----:B------:R-:W-:Y:S01]  /*4940*/  IMAD R63, R88, 0x2, R61 ;  /* 0x00000002583f7824 */ /* 0x000fe200078e023d */
[----:B------:R-:W-:-:S03]  /*4950*/  UIMAD.WIDE UR4, UR4, 0x4, URZ ;  /* 0x00000004040478a5 */ /* 0x000fc6000f8e023f */
[C---:B------:R-:W-:Y:S01]  /*4960*/  IMAD R65, R88.reuse, 0x2, R63 ;  /* 0x0000000258417824 */ /* 0x040fe200078e023f */
[----:B------:R-:W0:Y:S03]  /*4970*/  LDS.128 R8, [R135] ;  /* 0x0000000087087984 */ /* 0x000e260000000c00 */
[C---:B------:R-:W-:Y:S01]  /*4980*/  IMAD R67, R88.reuse, 0x2, R65 ;  /* 0x0000000258437824 */ /* 0x040fe200078e0241 */
[----:B------:R-:W-:Y:S03]  /*4990*/  BAR.SYNC.DEFER_BLOCKING 0x0 ;  /* 0x0000000000007b1d */ /* 0x000fe60000010000 */
[----:B------:R-:W-:-:S04]  /*49a0*/  IMAD R71, R88, 0x2, R67 ;  /* 0x0000000258477824 */ /* 0x000fc800078e0243 */
[----:B------:R-:W-:-:S04]  /*49b0*/  IMAD R72, R88, 0x2, R71 ;  /* 0x0000000258487824 */ /* 0x000fc800078e0247 */
[----:B------:R-:W-:-:S04]  /*49c0*/  IMAD R73, R88, 0x2, R72 ;  /* 0x0000000258497824 */ /* 0x000fc800078e0248 */
[----:B------:R-:W-:-:S04]  /*49d0*/  IMAD R69, R88, 0x2, R73 ;  /* 0x0000000258457824 */ /* 0x000fc800078e0249 */
[----:B------:R-:W-:-:S04]  /*49e0*/  IMAD R75, R88, 0x2, R69 ;  /* 0x00000002584b7824 */ /* 0x000fc800078e0245 */
[C---:B------:R-:W-:Y:S01]  /*49f0*/  IMAD R79, R88.reuse, 0x2, R75 ;  /* 0x00000002584f7824 */ /* 0x040fe200078e024b */
[----:B------:R1:W-:Y:S03]  /*4a00*/  STSM.16.M88.4 [R54], R24 ;  /* 0x0000001836007844 */ /* 0x0003e60000000200 */
[C---:B------:R-:W-:Y:S01]  /*4a10*/  IMAD R81, R88.reuse, 0x2, R79 ;  /* 0x0000000258517824 */ /* 0x040fe200078e024f */
[----:B------:R-:W-:Y:S03]  /*4a20*/  BAR.SYNC.DEFER_BLOCKING 0x0 ;  /* 0x0000000000007b1d */ /* 0x000fe60000010000 */
[----:B------:R-:W-:-:S04]  /*4a30*/  IMAD R77, R88, 0x2, R81 ;  /* 0x00000002584d7824 */ /* 0x000fc800078e0251 */
[----:B------:R-:W-:-:S04]  /*4a40*/  IMAD R83, R88, 0x2, R77 ;  /* 0x0000000258537824 */ /* 0x000fc800078e024d */
[----:B------:R-:W-:Y:S01]  /*4a50*/  IMAD R84, R88, 0x2, R83 ;  /* 0x0000000258547824 */ /* 0x000fe200078e0253 */
[----:B-1----:R-:W-:-:S03]  /*4a60*/  LEA R24, P5, R44, R82, 0x1 ;  /* 0x000000522c187211 */ /* 0x002fc600078a08ff */
[----:B------:R-:W-:Y:S01]  /*4a70*/  IMAD R85, R88, 0x2, R84 ;  /* 0x0000000258557824 */ /* 0x000fe200078e0254 */
[C---:B------:R-:W-:Y:S02]  /*4a80*/  LEA R26, P6, R45.reuse, R82, 0x1 ;  /* 0x000000522d1a7211 */ /* 0x040fe400078c08ff */
[-C--:B------:R-:W-:Y:S02]  /*4a90*/  LEA.HI.X.SX32 R25, R44, R86.reuse, 0x1, P5 ;  /* 0x000000562c197211 */ /* 0x080fe400028f0eff */
[----:B------:R-:W-:Y:S02]  /*4aa0*/  LEA.HI.X.SX32 R27, R45, R86, 0x1, P6 ;  /* 0x000000562d1b7211 */ /* 0x000fe400030f0eff */
[CC--:B------:R-:W-:Y:S02]  /*4ab0*/  LEA R32, P5, R48.reuse, R82.reuse, 0x1 ;  /* 0x0000005230207211 */ /* 0x0c0fe400078a08ff */
[----:B------:R-:W-:Y:S01]  /*4ac0*/  LEA R34, P6, R49, R82, 0x1 ;  /* 0x0000005231227211 */ /* 0x000fe200078c08ff */
[----:B------:R-:W1:Y:S01]  /*4ad0*/  LDS.128 R12, [R135] ;  /* 0x00000000870c7984 */ /* 0x000e620000000c00 */
[----:B------:R-:W-:-:S02]  /*4ae0*/  LEA.HI.X.SX32 R33, R48, R86, 0x1, P5 ;  /* 0x0000005630217211 */ /* 0x000fc400028f0eff */
[----:B------:R-:W-:Y:S01]  /*4af0*/  LEA.HI.X.SX32 R35, R49, R86, 0x1, P6 ;  /* 0x0000005631237211 */ /* 0x000fe200030f0eff */
[----:B------:R-:W-:Y:S01]  /*4b00*/  BAR.SYNC.DEFER_BLOCKING 0x0 ;  /* 0x0000000000007b1d */ /* 0x000fe20000010000 */
[----:B------:R-:W-:-:S04]  /*4b10*/  LEA R44, P5, R52, R82, 0x1 ;  /* 0x00000052342c7211 */ /* 0x000fc800078a08ff */
[----:B------:R-:W-:Y:S02]  /*4b20*/  LEA.HI.X.SX32 R45, R52, R86, 0x1, P5 ;  /* 0x00000056342d7211 */ /* 0x000fe400028f0eff */
[-C--:B------:R-:W-:Y:S01]  /*4b30*/  LEA R52, P5, R59, R82.reuse, 0x1 ;  /* 0x000000523b347211 */ /* 0x080fe200078a08ff */
[----:B------:R2:W-:Y:S01]  /*4b40*/  STSM.16.M88.4 [R54], R28 ;  /* 0x0000001c36007844 */ /* 0x0005e20000000200 */
[----:B------:R-:W-:Y:S01]  /*4b50*/  BAR.SYNC.DEFER_BLOCKING 0x0 ;  /* 0x0000000000007b1d */ /* 0x000fe20000010000 */
[CC--:B--2---:R-:W-:Y:S02]  /*4b60*/  LEA R28, P3, R46.reuse, R82.reuse, 0x1 ;  /* 0x000000522e1c7211 */ /* 0x0c4fe400078608ff */
[----:B------:R-:W-:Y:S02]  /*4b70*/  LEA R30, P4, R47, R82, 0x1 ;  /* 0x000000522f1e7211 */ /* 0x000fe400078808ff */
[----:B------:R-:W-:Y:S02]  /*4b80*/  LEA.HI.X.SX32 R29, R46, R86, 0x1, P3 ;  /* 0x000000562e1d7211 */ /* 0x000fe400018f0eff */
[----:B------:R-:W-:-:S02]  /*4b90*/  LEA R36, P3, R50, R82, 0x1 ;  /* 0x0000005232247211 */ /* 0x000fc400078608ff */
[----:B------:R-:W-:Y:S02]  /*4ba0*/  LEA.HI.X.SX32 R31, R47, R86, 0x1, P4 ;  /* 0x000000562f1f7211 */ /* 0x000fe400020f0eff */
[----:B------:R-:W-:Y:S02]  /*4bb0*/  LEA R38, P4, R51, R82, 0x1 ;  /* 0x0000005233267211 */ /* 0x000fe400078808ff */
[----:B------:R-:W-:Y:S01]  /*4bc0*/  LEA.HI.X.SX32 R37, R50, R86, 0x1, P3 ;  /* 0x0000005632257211 */ /* 0x000fe200018f0eff */
[----:B------:R-:W-:Y:S01]  /*4bd0*/  STG.E.U16 desc[UR22][R16.64], R4 ;  /* 0x0000000410007986 */ /* 0x000fe2000c101516 */
[-C--:B------:R-:W-:Y:S02]  /*4be0*/  LEA R46, P6, R53, R82.reuse, 0x1 ;  /* 0x00000052352e7211 */ /* 0x080fe400078c08ff */
[----:B------:R-:W-:Y:S01]  /*4bf0*/  LEA R48, P3, R55, R82, 0x1 ;  /* 0x0000005237307211 */ /* 0x000fe200078608ff */
[----:B------:R-:W-:Y:S01]  /*4c00*/  STG.E.U16 desc[UR22][R18.64], R5 ;  /* 0x0000000512007986 */ /* 0x000fe2000c101516 */
[----:B------:R-:W-:-:S02]  /*4c10*/  LEA.HI.X.SX32 R39, R51, R86, 0x1, P4 ;  /* 0x0000005633277211 */ /* 0x000fc400020f0eff */
[----:B------:R-:W-:Y:S01]  /*4c20*/  LEA R50, P4, R57, R82, 0x1 ;  /* 0x0000005239327211 */ /* 0x000fe200078808ff */
[----:B------:R-:W2:Y:S01]  /*4c30*/  LDS.128 R16, [R135] ;  /* 0x0000000087107984 */ /* 0x000ea20000000c00 */
[-C--:B------:R-:W-:Y:S02]  /*4c40*/  LEA.HI.X.SX32 R47, R53, R86.reuse, 0x1, P6 ;  /* 0x00000056352f7211 */ /* 0x080fe400030f0eff */
[----:B------:R-:W-:Y:S01]  /*4c50*/  LEA.HI.X.SX32 R49, R55, R86, 0x1, P3 ;  /* 0x0000005637317211 */ /* 0x000fe200018f0eff */
[----:B------:R3:W-:Y:S01]  /*4c60*/  STG.E.U16 desc[UR22][R20.64], R6 ;  /* 0x0000000614007986 */ /* 0x0007e2000c101516 */
[-C--:B------:R-:W-:Y:S02]  /*4c70*/  LEA R54, P6, R61, R82.reuse, 0x1 ;  /* 0x000000523d367211 */ /* 0x080fe400078c08ff */
[----:B------:R-:W-:Y:S01]  /*4c80*/  LEA R56, P3, R63, R82, 0x1 ;  /* 0x000000523f387211 */ /* 0x000fe200078608ff */
[----:B------:R4:W-:Y:S01]  /*4c90*/  STG.E.U16 desc[UR22][R22.64], R7 ;  /* 0x0000000716007986 */ /* 0x0009e2000c101516 */
[----:B------:R-:W-:-:S02]  /*4ca0*/  LEA.HI.X.SX32 R51, R57, R86, 0x1, P4 ;  /* 0x0000005639337211 */ /* 0x000fc400020f0eff */
[----:B------:R-:W-:Y:S02]  /*4cb0*/  LEA R58, P4, R65, R82, 0x1 ;  /* 0x00000052413a7211 */ /* 0x000fe400078808ff */
[-C--:B------:R-:W-:Y:S02]  /*4cc0*/  LEA.HI.X.SX32 R53, R59, R86.reuse, 0x1, P5 ;  /* 0x000000563b357211 */ /* 0x080fe400028f0eff */
[-C--:B------:R-:W-:Y:S02]  /*4cd0*/  LEA.HI.X.SX32 R55, R61, R86.reuse, 0x1, P6 ;  /* 0x000000563d377211 */ /* 0x080fe400030f0eff */
[----:B------:R-:W-:Y:S02]  /*4ce0*/  LEA.HI.X.SX32 R57, R63, R86, 0x1, P3 ;  /* 0x000000563f397211 */ /* 0x000fe400018f0eff */
[-C--:B------:R-:W-:Y:S02]  /*4cf0*/  LEA R60, P5, R67, R82.reuse, 0x1 ;  /* 0x00000052433c7211 */ /* 0x080fe400078a08ff */
[----:B------:R-:W-:-:S02]  /*4d00*/  LEA R62, P6, R71, R82, 0x1 ;  /* 0x00000052473e7211 */ /* 0x000fc400078c08ff */
[C---:B------:R-:W-:Y:S02]  /*4d10*/  LEA R64, P3, R72.reuse, R82, 0x1 ;  /* 0x0000005248407211 */ /* 0x040fe400078608ff */
[----:B------:R-:W-:Y:S02]  /*4d20*/  LEA.HI.X.SX32 R59, R65, R86, 0x1, P4 ;  /* 0x00000056413b7211 */ /* 0x000fe400020f0eff */
[----:B------:R-:W-:Y:S02]  /*4d30*/  LEA R66, P4, R73, R82, 0x1 ;  /* 0x0000005249427211 */ /* 0x000fe400078808ff */
[-C--:B------:R-:W-:Y:S02]  /*4d40*/  LEA.HI.X.SX32 R61, R67, R86.reuse, 0x1, P5 ;  /* 0x00000056433d7211 */ /* 0x080fe400028f0eff */
[-C--:B------:R-:W-:Y:S02]  /*4d50*/  LEA.HI.X.SX32 R63, R71, R86.reuse, 0x1, P6 ;  /* 0x00000056473f7211 */ /* 0x080fe400030f0eff */
[----:B------:R-:W-:-:S02]  /*4d60*/  LEA.HI.X.SX32 R65, R72, R86, 0x1, P3 ;  /* 0x0000005648417211 */ /* 0x000fc400018f0eff */
[-C--:B------:R-:W-:Y:S02]  /*4d70*/  LEA R68, P5, R69, R82.reuse, 0x1 ;  /* 0x0000005245447211 */ /* 0x080fe400078a08ff */
[-C--:B------:R-:W-:Y:S02]  /*4d80*/  LEA R70, P6, R75, R82.reuse, 0x1 ;  /* 0x000000524b467211 */ /* 0x080fe400078c08ff */
[----:B------:R-:W-:Y:S02]  /*4d90*/  LEA R72, P3, R79, R82, 0x1 ;  /* 0x000000524f487211 */ /* 0x000fe400078608ff */
[----:B------:R-:W-:Y:S02]  /*4da0*/  LEA.HI.X.SX32 R67, R73, R86, 0x1, P4 ;  /* 0x0000005649437211 */ /* 0x000fe400020f0eff */
[----:B------:R-:W-:Y:S02]  /*4db0*/  LEA R74, P4, R81, R82, 0x1 ;  /* 0x00000052514a7211 */ /* 0x000fe400078808ff */
[----:B------:R-:W-:-:S02]  /*4dc0*/  LEA.HI.X.SX32 R69, R69, R86, 0x1, P5 ;  /* 0x0000005645457211 */ /* 0x000fc400028f0eff */
[-C--:B------:R-:W-:Y:S02]  /*4dd0*/  LEA.HI.X.SX32 R71, R75, R86.reuse, 0x1, P6 ;  /* 0x000000564b477211 */ /* 0x080fe400030f0eff */
[----:B------:R-:W-:Y:S02]  /*4de0*/  LEA.HI.X.SX32 R73, R79, R86, 0x1, P3 ;  /* 0x000000564f497211 */ /* 0x000fe400018f0eff */
[-C--:B------:R-:W-:Y:S02]  /*4df0*/  LEA R76, P5, R77, R82.reuse, 0x1 ;  /* 0x000000524d4c7211 */ /* 0x080fe400078a08ff */
[-C--:B------:R-:W-:Y:S02]  /*4e00*/  LEA R78, P6, R83, R82.reuse, 0x1 ;  /* 0x00000052534e7211 */ /* 0x080fe400078c08ff */
[----:B------:R-:W-:Y:S02]  /*4e10*/  LEA R80, P3, R84, R82, 0x1 ;  /* 0x0000005254507211 */ /* 0x000fe400078608ff */
[----:B------:R-:W-:-:S02]  /*4e20*/  LEA.HI.X.SX32 R75, R81, R86, 0x1, P4 ;  /* 0x00000056514b7211 */ /* 0x000fc400020f0eff */
[----:B------:R-:W-:Y:S02]  /*4e30*/  LEA R82, P4, R85, R82, 0x1 ;  /* 0x0000005255527211 */ /* 0x000fe400078808ff */
[----:B---3--:R-:W-:Y:S02]  /*4e40*/  PRMT R21, R4, 0x7632, R21 ;  /* 0x0000763204157816 */ /* 0x008fe40000000015 */
[-C--:B------:R-:W-:Y:S02]  /*4e50*/  LEA.HI.X.SX32 R79, R83, R86.reuse, 0x1, P6 ;  /* 0x00000056534f7211 */ /* 0x080fe400030f0eff */
[-C--:B------:R-:W-:Y:S01]  /*4e60*/  LEA.HI.X.SX32 R81, R84, R86.reuse, 0x1, P3 ;  /* 0x0000005654517211 */ /* 0x080fe200018f0eff */
[----:B------:R3:W-:Y:S01]  /*4e70*/  STG.E.U16 desc[UR22][R24.64], R21 ;  /* 0x0000001518007986 */ /* 0x0007e2000c101516 */
[----:B------:R-:W-:Y:S02]  /*4e80*/  LEA.HI.X.SX32 R83, R85, R86, 0x1, P4 ;  /* 0x0000005655537211 */ /* 0x000fe400020f0eff */
[----:B------:R-:W-:Y:S01]  /*4e90*/  PRMT R84, R6, 0x7632, R84 ;  /* 0x0000763206547816 */ /* 0x000fe20000000054 */
[----:B------:R-:W-:Y:S01]  /*4ea0*/  STG.E.U16 desc[UR22][R26.64], R42 ;  /* 0x0000002a1a007986 */ /* 0x000fe2000c101516 */
[----:B------:R-:W-:Y:S01]  /*4eb0*/  PRMT R85, R7, 0x7632, R85 ;  /* 0x0000763207557816 */ /* 0x000fe20000000055 */
[----:B----4-:R-:W-:Y:S01]  /*4ec0*/  FFMA R7, R41, 0.69314718246459960938, R40 ;  /* 0x3f31721829077823 */ /* 0x010fe20000000028 */
[----:B0-----:R-:W-:Y:S01]  /*4ed0*/  PRMT R4, R8, 0x7632, R4 ;  /* 0x0000763208047816 */ /* 0x001fe20000000004 */
[----:B------:R-:W-:Y:S01]  /*4ee0*/  STG.E.U16 desc[UR22][R28.64], R84 ;  /* 0x000000541c007986 */ /* 0x000fe2000c101516 */
[----:B------:R-:W-:-:S02]  /*4ef0*/  PRMT R23, R9, 0x7632, R23 ;  /* 0x0000763209177816 */ /* 0x000fc40000000017 */
[----:B------:R-:W-:Y:S01]  /*4f00*/  PRMT R5, R10, 0x7632, R5 ;  /* 0x000076320a057816 */ /* 0x000fe20000000005 */
[----:B------:R1:W-:Y:S01]  /*4f10*/  STG.E.U16 desc[UR22][R30.64], R85 ;  /* 0x000000551e007986 */ /* 0x0003e2000c101516 */
[----:B---3--:R-:W-:Y:S02]  /*4f20*/  PRMT R25, R11, 0x7632, R25 ;  /* 0x000076320b197816 */ /* 0x008fe40000000019 */
[----:B------:R-:W-:Y:S01]  /*4f30*/  LEA.HI.X.SX32 R77, R77, R86, 0x1, P5 ;  /* 0x000000564d4d7211 */ /* 0x000fe200028f0eff */
[----:B------:R0:W-:Y:S04]  /*4f40*/  STG.E.U16 desc[UR22][R32.64], R8 ;  /* 0x0000000820007986 */ /* 0x0001e8000c101516 */
[----:B------:R3:W-:Y:S04]  /*4f50*/  STG.E.U16 desc[UR22][R34.64], R9 ;  /* 0x0000000922007986 */ /* 0x0007e8000c101516 */
[----:B------:R2:W-:Y:S01]  /*4f60*/  STG.E.U16 desc[UR22][R36.64], R10 ;  /* 0x0000000a24007986 */ /* 0x0005e2000c101516 */
[----:B-1----:R-:W-:-:S02]  /*4f70*/  PRMT R30, R12, 0x7632, R30 ;  /* 0x000076320c1e7816 */ /* 0x002fc4000000001e */
[----:B------:R-:W-:Y:S01]  /*4f80*/  PRMT R31, R13, 0x7632, R31 ;  /* 0x000076320d1f7816 */ /* 0x000fe2000000001f */
[----:B------:R1:W-:Y:S01]  /*4f90*/  STG.E.U16 desc[UR22][R38.64], R11 ;  /* 0x0000000b26007986 */ /* 0x0003e2000c101516 */
[----:B0-----:R-:W-:Y:S02]  /*4fa0*/  PRMT R32, R14, 0x7632, R32 ;  /* 0x000076320e207816 */ /* 0x001fe40000000020 */
[----:B------:R-:W-:Y:S01]  /*4fb0*/  PRMT R33, R15, 0x7632, R33 ;  /* 0x000076320f217816 */ /* 0x000fe20000000021 */
[----:B------:R0:W-:Y:S01]  /*4fc0*/  STG.E.U16 desc[UR22][R44.64], R4 ;  /* 0x000000042c007986 */ /* 0x0001e2000c101516 */
[----:B---3--:R-:W3:Y:S03]  /*4fd0*/  LDC.64 R8, c[0x0][0x230] ;  /* 0x00008c00ff087b82 */ /* 0x008ee60000000a00 */
[----:B------:R-:W-:Y:S01]  /*4fe0*/  STG.E.U16 desc[UR22][R46.64], R23 ;  /* 0x000000172e007986 */ /* 0x000fe2000c101516 */
[----:B--2---:R-:W-:-:S03]  /*4ff0*/  PRMT R10, R18, 0x7632, R10 ;  /* 0x00007632120a7816 */ /* 0x004fc6000000000a */
[----:B------:R2:W-:Y:S01]  /*5000*/  STG.E.U16 desc[UR22][R48.64], R5 ;  /* 0x0000000530007986 */ /* 0x0005e2000c101516 */
[----:B-1----:R-:W-:Y:S02]  /*5010*/  PRMT R38, R16, 0x7632, R38 ;  /* 0x0000763210267816 */ /* 0x002fe40000000026 */
[----:B------:R-:W-:Y:S01]  /*5020*/  PRMT R39, R17, 0x7632, R39 ;  /* 0x0000763211277816 */ /* 0x000fe20000000027 */
[----:B------:R1:W-:Y:S01]  /*5030*/  STG.E.U16 desc[UR22][R50.64], R25 ;  /* 0x0000001932007986 */ /* 0x0003e2000c101516 */
[----:B------:R-:W-:Y:S02]  /*5040*/  PRMT R11, R19, 0x7632, R11 ;  /* 0x00007632130b7816 */ /* 0x000fe4000000000b */
[----:B0-----:R-:W-:Y:S01]  /*5050*/  FSEL R4, R3, -INF , P2 ;  /* 0xff80000003047808 */ /* 0x001fe20001000000 */
[----:B------:R1:W-:Y:S04]  /*5060*/  STG.E.U16 desc[UR22][R52.64], R12 ;  /* 0x0000000c34007986 */ /* 0x0003e8000c101516 */
[----:B------:R1:W-:Y:S01]  /*5070*/  STG.E.U16 desc[UR22][R54.64], R13 ;  /* 0x0000000d36007986 */ /* 0x0003e2000c101516 */
[----:B------:R-:W-:Y:S01]  /*5080*/  FFMA R6, R4, 0.69314718246459960938, R43 ;  /* 0x3f31721804067823 */ /* 0x000fe2000000002b */
[----:B--2---:R-:W-:-:S02]  /*5090*/  IMAD.SHL.U32 R5, R0, 0x4, RZ ;  /* 0x0000000400057824 */ /* 0x004fc400078e00ff */
[----:B------:R1:W-:Y:S01]  /*50a0*/  STG.E.U16 desc[UR22][R56.64], R14 ;  /* 0x0000000e38007986 */ /* 0x0003e2000c101516 */
[----:B------:R-:W-:Y:S02]  /*50b0*/  IMAD.HI R0, R0, 0x4, RZ ;  /* 0x0000000400007827 */ /* 0x000fe400078e02ff */
[----:B---3--:R-:W-:Y:S01]  /*50c0*/  IADD3 R4, P1, P2, R5, UR6, R8 ;  /* 0x0000000605047c10 */ /* 0x008fe2000fa3e008 */
[----:B------:R1:W-:Y:S03]  /*50d0*/  STG.E.U16 desc[UR22][R58.64], R15 ;  /* 0x0000000f3a007986 */ /* 0x0003e6000c101516 */
[----:B------:R-:W-:Y:S01]  /*50e0*/  IADD3.X R5, R0, UR5, R9, P1, P2 ;  /* 0x0000000500057c10 */ /* 0x000fe20008fe4409 */
[----:B------:R1:W-:Y:S04]  /*50f0*/  STG.E.U16 desc[UR22][R60.64], R30 ;  /* 0x0000001e3c007986 */ /* 0x0003e8000c101516 */
        /* <DEDUP_REMOVED lines=10> */
[----:B------:R1:W-:Y:S01]  /*51a0*/  STG.E.U16 desc[UR22][R82.64], R11 ;  /* 0x0000000b52007986 */ /* 0x0003e2000c101516 */
[----:B------:R-:W-:Y:S06]  /*51b0*/  BAR.SYNC.DEFER_BLOCKING 0x0 ;  /* 0x0000000000007b1d */ /* 0x000fec0000010000 */
[----:B------:R1:W-:Y:S02]  /*51c0*/  STS.64 [R134+UR20], R6 ;  /* 0x0000000686007988 */ /* 0x0003e40008000a14 */
[----:B------:R-:W-:Y:S06]  /*51d0*/  BAR.SYNC.DEFER_BLOCKING 0x0 ;  /* 0x0000000000007b1d */ /* 0x000fec0000010000 */
[----:B------:R-:W-:Y:S05]  /*51e0*/  @P0 EXIT ;  /* 0x000000000000094d */ /* 0x000fea0003800000 */
[----:B------:R-:W0:Y:S04]  /*51f0*/  LDS R3, [R2] ;  /* 0x0000000002037984 */ /* 0x000e280000000800 */
[----:B0-----:R-:W-:Y:S01]  /*5200*/  STG.E desc[UR22][R4.64], R3 ;  /* 0x0000000304007986 */ /* 0x001fe2000c101916 */
[----:B------:R-:W-:Y:S05]  /*5210*/  EXIT ;  /* 0x000000000000794d */ /* 0x000fea0003800000 */
.L_x_2:
[----:B------:R-:W-:-:S00]  /*5220*/  BRA `(.L_x_2) ;  /* 0xfffffffc00fc7947 */ /* 0x000fc0000383ffff */
[----:B------:R-:W-:-:S00]  /*5230*/  NOP ;  /* 0x0000000000007918 */ /* 0x000fc00000000000 */
        /* <DEDUP_REMOVED lines=12> */
.L_x_3:


//--------------------- .nv.global.init           --------------------------
	.section	.nv.global.init,"aw",@progbits
.nv.global.init:
	.type		_$_str,@object
	.size		_$_str,(.L_0 - _$_str)
_$_str:
        /*0000*/ 	.byte	0x5f, 0x5f, 0x43, 0x55, 0x44, 0x41, 0x5f, 0x46, 0x54, 0x5a, 0x00
.L_0:


//--------------------- .nv.shared.attn_fwd       --------------------------
	.section	.nv.shared.attn_fwd,"aw",@nobits
	.sectionflags	@""
	.align	16
	.zero		1024


//--------------------- .nv.shared.reserved.0     --------------------------
	.section	.nv.shared.reserved.0,"aw",@nobits
	.weak		__nv_reservedSMEM_offset_0_alias
	.size		__nv_reservedSMEM_offset_0_alias, 0, 0
	.other		__nv_reservedSMEM_offset_0_alias,@"STO_CUDA_RESERVED_SHARED STV_DEFAULT"
__nv_reservedSMEM_offset_0_alias:
	.zero		0


//--------------------- .nv.constant0.attn_fwd    --------------------------
	.section	.nv.constant0.attn_fwd,"a",@progbits
	.sectionflags	@""
	.align	4
.nv.constant0.attn_fwd:
	.zero		664


//--------------------- SYMBOLS --------------------------

	.type		.nv.reservedSmem.offset0,@object
	.size		.nv.reservedSmem.offset0,0x4
